//
// Generated by NVIDIA NVVM Compiler
//
// Compiler Build ID: CL-36424714
// Cuda compilation tools, release 13.0, V13.0.88
// Based on NVVM 20.0.0
//

.version 9.0
.target sm_100
.address_size 64

	// .globl	_Z19wavespeed_block_maxPKfS0_S0_fiiPf
.extern .shared .align 16 .b8 sdata[];

.visible .entry _Z19wavespeed_block_maxPKfS0_S0_fiiPf(
	.param .u64 .ptr .align 1 _Z19wavespeed_block_maxPKfS0_S0_fiiPf_param_0,
	.param .u64 .ptr .align 1 _Z19wavespeed_block_maxPKfS0_S0_fiiPf_param_1,
	.param .u64 .ptr .align 1 _Z19wavespeed_block_maxPKfS0_S0_fiiPf_param_2,
	.param .f32 _Z19wavespeed_block_maxPKfS0_S0_fiiPf_param_3,
	.param .u32 _Z19wavespeed_block_maxPKfS0_S0_fiiPf_param_4,
	.param .u32 _Z19wavespeed_block_maxPKfS0_S0_fiiPf_param_5,
	.param .u64 .ptr .align 1 _Z19wavespeed_block_maxPKfS0_S0_fiiPf_param_6
)
{
	.reg .pred 	%p<8>;
	.reg .b32 	%r<33>;
	.reg .b32 	%f<31>;
	.reg .b64 	%rd<15>;

	ld.param.u64 	%rd1, [_Z19wavespeed_block_maxPKfS0_S0_fiiPf_param_0];
	ld.param.u64 	%rd2, [_Z19wavespeed_block_maxPKfS0_S0_fiiPf_param_1];
	ld.param.u64 	%rd3, [_Z19wavespeed_block_maxPKfS0_S0_fiiPf_param_2];
	ld.param.f32 	%f3, [_Z19wavespeed_block_maxPKfS0_S0_fiiPf_param_3];
	ld.param.u32 	%r12, [_Z19wavespeed_block_maxPKfS0_S0_fiiPf_param_4];
	ld.param.u32 	%r14, [_Z19wavespeed_block_maxPKfS0_S0_fiiPf_param_5];
	ld.param.u64 	%rd4, [_Z19wavespeed_block_maxPKfS0_S0_fiiPf_param_6];
	mov.u32 	%r1, %ctaid.x;
	mov.u32 	%r2, %ntid.x;
	mov.u32 	%r15, %tid.x;
	mad.lo.s32 	%r3, %r1, %r2, %r15;
	mov.u32 	%r4, %ctaid.y;
	mov.u32 	%r5, %ntid.y;
	mov.u32 	%r16, %tid.y;
	mad.lo.s32 	%r17, %r4, %r5, %r16;
	mad.lo.s32 	%r7, %r16, %r2, %r15;
	setp.ge.s32 	%p1, %r3, %r12;
	setp.ge.s32 	%p2, %r17, %r14;
	mov.f32 	%f30, 0f00000000;
	or.pred  	%p3, %p1, %p2;
	@%p3 bra 	$L__BB0_2;
	cvta.to.global.u64 	%rd5, %rd1;
	cvta.to.global.u64 	%rd6, %rd2;
	cvta.to.global.u64 	%rd7, %rd3;
	rem.u32 	%r18, %r17, %r14;
	rem.s32 	%r19, %r3, %r12;
	shr.s32 	%r20, %r19, 31;
	and.b32  	%r21, %r20, %r12;
	mad.lo.s32 	%r22, %r18, %r12, %r19;
	add.s32 	%r23, %r22, %r21;
	mul.wide.s32 	%rd8, %r23, 4;
	add.s64 	%rd9, %rd5, %rd8;
	ld.global.nc.f32 	%f5, [%rd9];
	fma.rn.f32 	%f6, %f5, 0f3BBB989D, 0f3F000000;
	cvt.sat.f32.f32 	%f7, %f6;
	mov.f32 	%f8, 0f4B400001;
	mov.f32 	%f9, 0f437C0000;
	fma.rm.f32 	%f10, %f7, %f9, %f8;
	add.f32 	%f11, %f10, 0fCB40007F;
	neg.f32 	%f12, %f11;
	fma.rn.f32 	%f13, %f5, 0f3FB8AA3B, %f12;
	fma.rn.f32 	%f14, %f5, 0f32A57060, %f13;
	mov.b32 	%r24, %f10;
	shl.b32 	%r25, %r24, 23;
	mov.b32 	%f15, %r25;
	ex2.approx.ftz.f32 	%f16, %f14;
	mul.f32 	%f17, %f16, %f15;
	mul.f32 	%f18, %f3, %f17;
	sqrt.rn.f32 	%f19, %f18;
	add.s64 	%rd10, %rd6, %rd8;
	ld.global.nc.f32 	%f20, [%rd10];
	abs.f32 	%f21, %f20;
	add.s64 	%rd11, %rd7, %rd8;
	ld.global.nc.f32 	%f22, [%rd11];
	abs.f32 	%f23, %f22;
	add.f32 	%f24, %f19, %f21;
	add.f32 	%f25, %f19, %f23;
	max.f32 	%f30, %f24, %f25;
$L__BB0_2:
	shl.b32 	%r26, %r7, 2;
	mov.u32 	%r27, sdata;
	add.s32 	%r8, %r27, %r26;
	st.shared.f32 	[%r8], %f30;
	bar.sync 	0;
	mul.lo.s32 	%r32, %r2, %r5;
	setp.lt.u32 	%p4, %r32, 2;
	@%p4 bra 	$L__BB0_6;
$L__BB0_3:
	shr.u32 	%r11, %r32, 1;
	setp.ge.u32 	%p5, %r7, %r11;
	@%p5 bra 	$L__BB0_5;
	ld.shared.f32 	%f26, [%r8];
	shl.b32 	%r28, %r11, 2;
	add.s32 	%r29, %r8, %r28;
	ld.shared.f32 	%f27, [%r29];
	max.f32 	%f28, %f26, %f27;
	st.shared.f32 	[%r8], %f28;
$L__BB0_5:
	bar.sync 	0;
	setp.gt.u32 	%p6, %r32, 3;
	mov.u32 	%r32, %r11;
	@%p6 bra 	$L__BB0_3;
$L__BB0_6:
	setp.ne.s32 	%p7, %r7, 0;
	@%p7 bra 	$L__BB0_8;
	ld.shared.f32 	%f29, [sdata];
	mov.u32 	%r30, %nctaid.x;
	mad.lo.s32 	%r31, %r4, %r30, %r1;
	cvta.to.global.u64 	%rd12, %rd4;
	mul.wide.u32 	%rd13, %r31, 4;
	add.s64 	%rd14, %rd12, %rd13;
	st.global.f32 	[%rd14], %f29;
$L__BB0_8:
	ret;

}
	// .globl	_Z13flux_x_kernelPKfS0_S0_PfS1_S1_iif
.visible .entry _Z13flux_x_kernelPKfS0_S0_PfS1_S1_iif(
	.param .u64 .ptr .align 1 _Z13flux_x_kernelPKfS0_S0_PfS1_S1_iif_param_0,
	.param .u64 .ptr .align 1 _Z13flux_x_kernelPKfS0_S0_PfS1_S1_iif_param_1,
	.param .u64 .ptr .align 1 _Z13flux_x_kernelPKfS0_S0_PfS1_S1_iif_param_2,
	.param .u64 .ptr .align 1 _Z13flux_x_kernelPKfS0_S0_PfS1_S1_iif_param_3,
	.param .u64 .ptr .align 1 _Z13flux_x_kernelPKfS0_S0_PfS1_S1_iif_param_4,
	.param .u64 .ptr .align 1 _Z13flux_x_kernelPKfS0_S0_PfS1_S1_iif_param_5,
	.param .u32 _Z13flux_x_kernelPKfS0_S0_PfS1_S1_iif_param_6,
	.param .u32 _Z13flux_x_kernelPKfS0_S0_PfS1_S1_iif_param_7,
	.param .f32 _Z13flux_x_kernelPKfS0_S0_PfS1_S1_iif_param_8
)
{
	.reg .pred 	%p<6>;
	.reg .b32 	%r<34>;
	.reg .b32 	%f<80>;
	.reg .b64 	%rd<25>;

	ld.param.u64 	%rd1, [_Z13flux_x_kernelPKfS0_S0_PfS1_S1_iif_param_0];
	ld.param.u64 	%rd2, [_Z13flux_x_kernelPKfS0_S0_PfS1_S1_iif_param_1];
	ld.param.u64 	%rd3, [_Z13flux_x_kernelPKfS0_S0_PfS1_S1_iif_param_2];
	ld.param.u64 	%rd4, [_Z13flux_x_kernelPKfS0_S0_PfS1_S1_iif_param_3];
	ld.param.u64 	%rd5, [_Z13flux_x_kernelPKfS0_S0_PfS1_S1_iif_param_4];
	ld.param.u64 	%rd6, [_Z13flux_x_kernelPKfS0_S0_PfS1_S1_iif_param_5];
	ld.param.u32 	%r4, [_Z13flux_x_kernelPKfS0_S0_PfS1_S1_iif_param_6];
	ld.param.u32 	%r6, [_Z13flux_x_kernelPKfS0_S0_PfS1_S1_iif_param_7];
	ld.param.f32 	%f19, [_Z13flux_x_kernelPKfS0_S0_PfS1_S1_iif_param_8];
	mov.u32 	%r7, %ctaid.x;
	mov.u32 	%r8, %ntid.x;
	mov.u32 	%r9, %tid.x;
	mad.lo.s32 	%r1, %r7, %r8, %r9;
	mov.u32 	%r10, %ctaid.y;
	mov.u32 	%r11, %ntid.y;
	mov.u32 	%r12, %tid.y;
	mad.lo.s32 	%r13, %r10, %r11, %r12;
	setp.ge.s32 	%p1, %r1, %r4;
	setp.ge.s32 	%p2, %r13, %r6;
	or.pred  	%p3, %p1, %p2;
	@%p3 bra 	$L__BB1_5;
	cvta.to.global.u64 	%rd7, %rd1;
	cvta.to.global.u64 	%rd8, %rd2;
	cvta.to.global.u64 	%rd9, %rd3;
	add.s32 	%r14, %r1, 1;
	rem.s32 	%r15, %r14, %r4;
	shr.s32 	%r16, %r15, 31;
	and.b32  	%r17, %r16, %r4;
	add.s32 	%r18, %r17, %r15;
	rem.u32 	%r19, %r13, %r6;
	mul.lo.s32 	%r20, %r19, %r4;
	rem.s32 	%r21, %r1, %r4;
	shr.s32 	%r22, %r21, 31;
	and.b32  	%r23, %r22, %r4;
	add.s32 	%r24, %r20, %r21;
	add.s32 	%r3, %r24, %r23;
	mul.wide.s32 	%rd10, %r3, 4;
	add.s64 	%rd11, %rd7, %rd10;
	ld.global.nc.f32 	%f20, [%rd11];
	fma.rn.f32 	%f21, %f20, 0f3BBB989D, 0f3F000000;
	cvt.sat.f32.f32 	%f22, %f21;
	mov.f32 	%f23, 0f4B400001;
	mov.f32 	%f24, 0f437C0000;
	fma.rm.f32 	%f25, %f22, %f24, %f23;
	add.f32 	%f26, %f25, 0fCB40007F;
	neg.f32 	%f27, %f26;
	fma.rn.f32 	%f28, %f20, 0f3FB8AA3B, %f27;
	fma.rn.f32 	%f29, %f20, 0f32A57060, %f28;
	mov.b32 	%r25, %f25;
	shl.b32 	%r26, %r25, 23;
	mov.b32 	%f30, %r26;
	ex2.approx.ftz.f32 	%f31, %f29;
	mul.f32 	%f1, %f31, %f30;
	add.s64 	%rd12, %rd8, %rd10;
	ld.global.nc.f32 	%f32, [%rd12];
	add.s64 	%rd13, %rd9, %rd10;
	ld.global.nc.f32 	%f2, [%rd13];
	rem.s32 	%r27, %r18, %r4;
	shr.s32 	%r28, %r27, 31;
	and.b32  	%r29, %r28, %r4;
	add.s32 	%r30, %r20, %r27;
	add.s32 	%r31, %r30, %r29;
	mul.wide.s32 	%rd14, %r31, 4;
	add.s64 	%rd15, %rd7, %rd14;
	ld.global.nc.f32 	%f33, [%rd15];
	fma.rn.f32 	%f34, %f33, 0f3BBB989D, 0f3F000000;
	cvt.sat.f32.f32 	%f35, %f34;
	fma.rm.f32 	%f36, %f35, %f24, %f23;
	add.f32 	%f37, %f36, 0fCB40007F;
	neg.f32 	%f38, %f37;
	fma.rn.f32 	%f39, %f33, 0f3FB8AA3B, %f38;
	fma.rn.f32 	%f40, %f33, 0f32A57060, %f39;
	mov.b32 	%r32, %f36;
	shl.b32 	%r33, %r32, 23;
	mov.b32 	%f41, %r33;
	ex2.approx.ftz.f32 	%f42, %f40;
	mul.f32 	%f3, %f42, %f41;
	add.s64 	%rd16, %rd8, %rd14;
	ld.global.nc.f32 	%f43, [%rd16];
	add.s64 	%rd17, %rd9, %rd14;
	ld.global.nc.f32 	%f4, [%rd17];
	mul.f32 	%f44, %f19, %f1;
	sqrt.rn.f32 	%f45, %f44;
	mul.f32 	%f46, %f19, %f3;
	sqrt.rn.f32 	%f47, %f46;
	sub.f32 	%f48, %f32, %f45;
	sub.f32 	%f49, %f43, %f47;
	min.f32 	%f5, %f48, %f49;
	add.f32 	%f50, %f32, %f45;
	add.f32 	%f51, %f43, %f47;
	max.f32 	%f6, %f50, %f51;
	mul.f32 	%f7, %f32, %f1;
	mul.f32 	%f8, %f43, %f3;
	mul.f32 	%f52, %f19, 0f3F000000;
	mul.f32 	%f53, %f52, %f1;
	mul.f32 	%f54, %f1, %f53;
	fma.rn.f32 	%f9, %f32, %f7, %f54;
	mul.f32 	%f10, %f2, %f7;
	mul.f32 	%f55, %f52, %f3;
	mul.f32 	%f56, %f3, %f55;
	fma.rn.f32 	%f11, %f43, %f8, %f56;
	mul.f32 	%f12, %f4, %f8;
	setp.ge.f32 	%p4, %f5, 0f00000000;
	mov.f32 	%f77, %f7;
	mov.f32 	%f78, %f9;
	mov.f32 	%f79, %f10;
	@%p4 bra 	$L__BB1_4;
	setp.le.f32 	%p5, %f6, 0f00000000;
	mov.f32 	%f77, %f8;
	mov.f32 	%f78, %f11;
	mov.f32 	%f79, %f12;
	@%p5 bra 	$L__BB1_4;
	sub.f32 	%f57, %f6, %f5;
	rcp.rn.f32 	%f58, %f57;
	mul.f32 	%f59, %f7, %f6;
	mul.f32 	%f60, %f5, %f8;
	sub.f32 	%f61, %f59, %f60;
	mul.f32 	%f62, %f6, %f5;
	sub.f32 	%f63, %f3, %f1;
	fma.rn.f32 	%f64, %f62, %f63, %f61;
	mul.f32 	%f77, %f58, %f64;
	mul.f32 	%f65, %f9, %f6;
	mul.f32 	%f66, %f5, %f11;
	sub.f32 	%f67, %f65, %f66;
	sub.f32 	%f68, %f8, %f7;
	fma.rn.f32 	%f69, %f62, %f68, %f67;
	mul.f32 	%f78, %f58, %f69;
	mul.f32 	%f70, %f10, %f6;
	mul.f32 	%f71, %f5, %f12;
	sub.f32 	%f72, %f70, %f71;
	mul.f32 	%f73, %f4, %f3;
	mul.f32 	%f74, %f2, %f1;
	sub.f32 	%f75, %f73, %f74;
	fma.rn.f32 	%f76, %f62, %f75, %f72;
	mul.f32 	%f79, %f58, %f76;
$L__BB1_4:
	cvta.to.global.u64 	%rd18, %rd4;
	add.s64 	%rd20, %rd18, %rd10;
	st.global.f32 	[%rd20], %f77;
	cvta.to.global.u64 	%rd21, %rd5;
	add.s64 	%rd22, %rd21, %rd10;
	st.global.f32 	[%rd22], %f78;
	cvta.to.global.u64 	%rd23, %rd6;
	add.s64 	%rd24, %rd23, %rd10;
	st.global.f32 	[%rd24], %f79;
$L__BB1_5:
	ret;

}
	// .globl	_Z13flux_y_kernelPKfS0_S0_PfS1_S1_iif
.visible .entry _Z13flux_y_kernelPKfS0_S0_PfS1_S1_iif(
	.param .u64 .ptr .align 1 _Z13flux_y_kernelPKfS0_S0_PfS1_S1_iif_param_0,
	.param .u64 .ptr .align 1 _Z13flux_y_kernelPKfS0_S0_PfS1_S1_iif_param_1,
	.param .u64 .ptr .align 1 _Z13flux_y_kernelPKfS0_S0_PfS1_S1_iif_param_2,
	.param .u64 .ptr .align 1 _Z13flux_y_kernelPKfS0_S0_PfS1_S1_iif_param_3,
	.param .u64 .ptr .align 1 _Z13flux_y_kernelPKfS0_S0_PfS1_S1_iif_param_4,
	.param .u64 .ptr .align 1 _Z13flux_y_kernelPKfS0_S0_PfS1_S1_iif_param_5,
	.param .u32 _Z13flux_y_kernelPKfS0_S0_PfS1_S1_iif_param_6,
	.param .u32 _Z13flux_y_kernelPKfS0_S0_PfS1_S1_iif_param_7,
	.param .f32 _Z13flux_y_kernelPKfS0_S0_PfS1_S1_iif_param_8
)
{
	.reg .pred 	%p<6>;
	.reg .b32 	%r<27>;
	.reg .b32 	%f<80>;
	.reg .b64 	%rd<25>;

	ld.param.u64 	%rd1, [_Z13flux_y_kernelPKfS0_S0_PfS1_S1_iif_param_0];
	ld.param.u64 	%rd2, [_Z13flux_y_kernelPKfS0_S0_PfS1_S1_iif_param_1];
	ld.param.u64 	%rd3, [_Z13flux_y_kernelPKfS0_S0_PfS1_S1_iif_param_2];
	ld.param.u64 	%rd4, [_Z13flux_y_kernelPKfS0_S0_PfS1_S1_iif_param_3];
	ld.param.u64 	%rd5, [_Z13flux_y_kernelPKfS0_S0_PfS1_S1_iif_param_4];
	ld.param.u64 	%rd6, [_Z13flux_y_kernelPKfS0_S0_PfS1_S1_iif_param_5];
	ld.param.u32 	%r4, [_Z13flux_y_kernelPKfS0_S0_PfS1_S1_iif_param_6];
	ld.param.u32 	%r6, [_Z13flux_y_kernelPKfS0_S0_PfS1_S1_iif_param_7];
	ld.param.f32 	%f19, [_Z13flux_y_kernelPKfS0_S0_PfS1_S1_iif_param_8];
	mov.u32 	%r7, %ctaid.x;
	mov.u32 	%r8, %ntid.x;
	mov.u32 	%r9, %tid.x;
	mad.lo.s32 	%r1, %r7, %r8, %r9;
	mov.u32 	%r10, %ctaid.y;
	mov.u32 	%r11, %ntid.y;
	mov.u32 	%r12, %tid.y;
	mad.lo.s32 	%r13, %r10, %r11, %r12;
	setp.ge.s32 	%p1, %r1, %r4;
	setp.ge.s32 	%p2, %r13, %r6;
	or.pred  	%p3, %p1, %p2;
	@%p3 bra 	$L__BB2_5;
	cvta.to.global.u64 	%rd7, %rd1;
	cvta.to.global.u64 	%rd8, %rd2;
	cvta.to.global.u64 	%rd9, %rd3;
	add.s32 	%r14, %r13, 1;
	rem.u32 	%r15, %r14, %r6;
	rem.u32 	%r16, %r13, %r6;
	rem.s32 	%r17, %r1, %r4;
	shr.s32 	%r18, %r17, 31;
	and.b32  	%r19, %r18, %r4;
	mad.lo.s32 	%r20, %r16, %r4, %r17;
	add.s32 	%r3, %r20, %r19;
	mul.wide.s32 	%rd10, %r3, 4;
	add.s64 	%rd11, %rd7, %rd10;
	ld.global.nc.f32 	%f20, [%rd11];
	fma.rn.f32 	%f21, %f20, 0f3BBB989D, 0f3F000000;
	cvt.sat.f32.f32 	%f22, %f21;
	mov.f32 	%f23, 0f4B400001;
	mov.f32 	%f24, 0f437C0000;
	fma.rm.f32 	%f25, %f22, %f24, %f23;
	add.f32 	%f26, %f25, 0fCB40007F;
	neg.f32 	%f27, %f26;
	fma.rn.f32 	%f28, %f20, 0f3FB8AA3B, %f27;
	fma.rn.f32 	%f29, %f20, 0f32A57060, %f28;
	mov.b32 	%r21, %f25;
	shl.b32 	%r22, %r21, 23;
	mov.b32 	%f30, %r22;
	ex2.approx.ftz.f32 	%f31, %f29;
	mul.f32 	%f1, %f31, %f30;
	add.s64 	%rd12, %rd8, %rd10;
	ld.global.nc.f32 	%f32, [%rd12];
	add.s64 	%rd13, %rd9, %rd10;
	ld.global.nc.f32 	%f33, [%rd13];
	mad.lo.s32 	%r23, %r15, %r4, %r17;
	add.s32 	%r24, %r23, %r19;
	mul.wide.s32 	%rd14, %r24, 4;
	add.s64 	%rd15, %rd7, %rd14;
	ld.global.nc.f32 	%f34, [%rd15];
	fma.rn.f32 	%f35, %f34, 0f3BBB989D, 0f3F000000;
	cvt.sat.f32.f32 	%f36, %f35;
	fma.rm.f32 	%f37, %f36, %f24, %f23;
	add.f32 	%f38, %f37, 0fCB40007F;
	neg.f32 	%f39, %f38;
	fma.rn.f32 	%f40, %f34, 0f3FB8AA3B, %f39;
	fma.rn.f32 	%f41, %f34, 0f32A57060, %f40;
	mov.b32 	%r25, %f37;
	shl.b32 	%r26, %r25, 23;
	mov.b32 	%f42, %r26;
	ex2.approx.ftz.f32 	%f43, %f41;
	mul.f32 	%f2, %f43, %f42;
	add.s64 	%rd16, %rd8, %rd14;
	ld.global.nc.f32 	%f44, [%rd16];
	add.s64 	%rd17, %rd9, %rd14;
	ld.global.nc.f32 	%f45, [%rd17];
	mul.f32 	%f46, %f19, %f1;
	sqrt.rn.f32 	%f47, %f46;
	mul.f32 	%f48, %f19, %f2;
	sqrt.rn.f32 	%f49, %f48;
	sub.f32 	%f50, %f33, %f47;
	sub.f32 	%f51, %f45, %f49;
	min.f32 	%f3, %f50, %f51;
	add.f32 	%f52, %f33, %f47;
	add.f32 	%f53, %f45, %f49;
	max.f32 	%f4, %f52, %f53;
	mul.f32 	%f5, %f32, %f1;
	mul.f32 	%f6, %f44, %f2;
	mul.f32 	%f7, %f33, %f1;
	mul.f32 	%f8, %f45, %f2;
	mul.f32 	%f9, %f33, %f5;
	mul.f32 	%f54, %f19, 0f3F000000;
	mul.f32 	%f55, %f54, %f1;
	mul.f32 	%f56, %f1, %f55;
	fma.rn.f32 	%f10, %f33, %f7, %f56;
	mul.f32 	%f11, %f45, %f6;
	mul.f32 	%f57, %f54, %f2;
	mul.f32 	%f58, %f2, %f57;
	fma.rn.f32 	%f12, %f45, %f8, %f58;
	setp.ge.f32 	%p4, %f3, 0f00000000;
	mov.f32 	%f77, %f7;
	mov.f32 	%f78, %f9;
	mov.f32 	%f79, %f10;
	@%p4 bra 	$L__BB2_4;
	setp.le.f32 	%p5, %f4, 0f00000000;
	mov.f32 	%f77, %f8;
	mov.f32 	%f78, %f11;
	mov.f32 	%f79, %f12;
	@%p5 bra 	$L__BB2_4;
	sub.f32 	%f59, %f4, %f3;
	rcp.rn.f32 	%f60, %f59;
	mul.f32 	%f61, %f7, %f4;
	mul.f32 	%f62, %f3, %f8;
	sub.f32 	%f63, %f61, %f62;
	mul.f32 	%f64, %f4, %f3;
	sub.f32 	%f65, %f2, %f1;
	fma.rn.f32 	%f66, %f64, %f65, %f63;
	mul.f32 	%f77, %f60, %f66;
	mul.f32 	%f67, %f9, %f4;
	mul.f32 	%f68, %f3, %f11;
	sub.f32 	%f69, %f67, %f68;
	sub.f32 	%f70, %f6, %f5;
	fma.rn.f32 	%f71, %f64, %f70, %f69;
	mul.f32 	%f78, %f60, %f71;
	mul.f32 	%f72, %f10, %f4;
	mul.f32 	%f73, %f3, %f12;
	sub.f32 	%f74, %f72, %f73;
	sub.f32 	%f75, %f8, %f7;
	fma.rn.f32 	%f76, %f64, %f75, %f74;
	mul.f32 	%f79, %f60, %f76;
$L__BB2_4:
	cvta.to.global.u64 	%rd18, %rd4;
	add.s64 	%rd20, %rd18, %rd10;
	st.global.f32 	[%rd20], %f77;
	cvta.to.global.u64 	%rd21, %rd5;
	add.s64 	%rd22, %rd21, %rd10;
	st.global.f32 	[%rd22], %f78;
	cvta.to.global.u64 	%rd23, %rd6;
	add.s64 	%rd24, %rd23, %rd10;
	st.global.f32 	[%rd24], %f79;
$L__BB2_5:
	ret;

}
	// .globl	_Z13update_kernelPfS_S_PKfS1_S1_S1_S1_S1_iiffff
.visible .entry _Z13update_kernelPfS_S_PKfS1_S1_S1_S1_S1_iiffff(
	.param .u64 .ptr .align 1 _Z13update_kernelPfS_S_PKfS1_S1_S1_S1_S1_iiffff_param_0,
	.param .u64 .ptr .align 1 _Z13update_kernelPfS_S_PKfS1_S1_S1_S1_S1_iiffff_param_1,
	.param .u64 .ptr .align 1 _Z13update_kernelPfS_S_PKfS1_S1_S1_S1_S1_iiffff_param_2,
	.param .u64 .ptr .align 1 _Z13update_kernelPfS_S_PKfS1_S1_S1_S1_S1_iiffff_param_3,
	.param .u64 .ptr .align 1 _Z13update_kernelPfS_S_PKfS1_S1_S1_S1_S1_iiffff_param_4,
	.param .u64 .ptr .align 1 _Z13update_kernelPfS_S_PKfS1_S1_S1_S1_S1_iiffff_param_5,
	.param .u64 .ptr .align 1 _Z13update_kernelPfS_S_PKfS1_S1_S1_S1_S1_iiffff_param_6,
	.param .u64 .ptr .align 1 _Z13update_kernelPfS_S_PKfS1_S1_S1_S1_S1_iiffff_param_7,
	.param .u64 .ptr .align 1 _Z13update_kernelPfS_S_PKfS1_S1_S1_S1_S1_iiffff_param_8,
	.param .u32 _Z13update_kernelPfS_S_PKfS1_S1_S1_S1_S1_iiffff_param_9,
	.param .u32 _Z13update_kernelPfS_S_PKfS1_S1_S1_S1_S1_iiffff_param_10,
	.param .f32 _Z13update_kernelPfS_S_PKfS1_S1_S1_S1_S1_iiffff_param_11,
	.param .f32 _Z13update_kernelPfS_S_PKfS1_S1_S1_S1_S1_iiffff_param_12,
	.param .f32 _Z13update_kernelPfS_S_PKfS1_S1_S1_S1_S1_iiffff_param_13,
	.param .f32 _Z13update_kernelPfS_S_PKfS1_S1_S1_S1_S1_iiffff_param_14
)
{
	.reg .pred 	%p<5>;
	.reg .b32 	%r<47>;
	.reg .b32 	%f<73>;
	.reg .b64 	%rd<40>;

	ld.param.u64 	%rd2, [_Z13update_kernelPfS_S_PKfS1_S1_S1_S1_S1_iiffff_param_1];
	ld.param.u64 	%rd4, [_Z13update_kernelPfS_S_PKfS1_S1_S1_S1_S1_iiffff_param_3];
	ld.param.u64 	%rd5, [_Z13update_kernelPfS_S_PKfS1_S1_S1_S1_S1_iiffff_param_4];
	ld.param.u64 	%rd6, [_Z13update_kernelPfS_S_PKfS1_S1_S1_S1_S1_iiffff_param_5];
	ld.param.u64 	%rd8, [_Z13update_kernelPfS_S_PKfS1_S1_S1_S1_S1_iiffff_param_7];
	ld.param.u64 	%rd9, [_Z13update_kernelPfS_S_PKfS1_S1_S1_S1_S1_iiffff_param_8];
	ld.param.u32 	%r3, [_Z13update_kernelPfS_S_PKfS1_S1_S1_S1_S1_iiffff_param_9];
	ld.param.u32 	%r5, [_Z13update_kernelPfS_S_PKfS1_S1_S1_S1_S1_iiffff_param_10];
	ld.param.f32 	%f1, [_Z13update_kernelPfS_S_PKfS1_S1_S1_S1_S1_iiffff_param_11];
	ld.param.f32 	%f2, [_Z13update_kernelPfS_S_PKfS1_S1_S1_S1_S1_iiffff_param_12];
	ld.param.f32 	%f3, [_Z13update_kernelPfS_S_PKfS1_S1_S1_S1_S1_iiffff_param_13];
	mov.u32 	%r6, %ctaid.x;
	mov.u32 	%r7, %ntid.x;
	mov.u32 	%r8, %tid.x;
	mad.lo.s32 	%r1, %r6, %r7, %r8;
	mov.u32 	%r9, %ctaid.y;
	mov.u32 	%r10, %ntid.y;
	mov.u32 	%r11, %tid.y;
	mad.lo.s32 	%r12, %r9, %r10, %r11;
	setp.ge.s32 	%p1, %r1, %r3;
	setp.ge.s32 	%p2, %r12, %r5;
	or.pred  	%p3, %p1, %p2;
	@%p3 bra 	$L__BB3_2;
	ld.param.u64 	%rd39, [_Z13update_kernelPfS_S_PKfS1_S1_S1_S1_S1_iiffff_param_6];
	ld.param.u64 	%rd38, [_Z13update_kernelPfS_S_PKfS1_S1_S1_S1_S1_iiffff_param_2];
	ld.param.u64 	%rd37, [_Z13update_kernelPfS_S_PKfS1_S1_S1_S1_S1_iiffff_param_0];
	cvta.to.global.u64 	%rd10, %rd37;
	cvta.to.global.u64 	%rd11, %rd2;
	cvta.to.global.u64 	%rd12, %rd38;
	cvta.to.global.u64 	%rd13, %rd4;
	cvta.to.global.u64 	%rd14, %rd5;
	cvta.to.global.u64 	%rd15, %rd6;
	cvta.to.global.u64 	%rd16, %rd39;
	cvta.to.global.u64 	%rd17, %rd8;
	cvta.to.global.u64 	%rd18, %rd9;
	rem.u32 	%r13, %r12, %r5;
	mul.lo.s32 	%r14, %r13, %r3;
	rem.s32 	%r15, %r1, %r3;
	shr.s32 	%r16, %r15, 31;
	and.b32  	%r17, %r16, %r3;
	add.s32 	%r18, %r14, %r15;
	add.s32 	%r19, %r18, %r17;
	add.s32 	%r20, %r1, -1;
	rem.s32 	%r21, %r20, %r3;
	shr.s32 	%r22, %r21, 31;
	and.b32  	%r23, %r22, %r3;
	add.s32 	%r24, %r23, %r21;
	add.s32 	%r25, %r12, -1;
	rem.s32 	%r26, %r25, %r5;
	shr.s32 	%r27, %r26, 31;
	and.b32  	%r28, %r27, %r5;
	add.s32 	%r29, %r28, %r26;
	mul.wide.s32 	%rd19, %r19, 4;
	add.s64 	%rd20, %rd10, %rd19;
	ld.global.f32 	%f4, [%rd20];
	fma.rn.f32 	%f5, %f4, 0f3BBB989D, 0f3F000000;
	cvt.sat.f32.f32 	%f6, %f5;
	mov.f32 	%f7, 0f4B400001;
	mov.f32 	%f8, 0f437C0000;
	fma.rm.f32 	%f9, %f6, %f8, %f7;
	add.f32 	%f10, %f9, 0fCB40007F;
	neg.f32 	%f11, %f10;
	fma.rn.f32 	%f12, %f4, 0f3FB8AA3B, %f11;
	fma.rn.f32 	%f13, %f4, 0f32A57060, %f12;
	mov.b32 	%r30, %f9;
	shl.b32 	%r31, %r30, 23;
	mov.b32 	%f14, %r31;
	ex2.approx.ftz.f32 	%f15, %f13;
	mul.f32 	%f16, %f15, %f14;
	add.s64 	%rd21, %rd11, %rd19;
	ld.global.f32 	%f17, [%rd21];
	mul.f32 	%f18, %f17, %f16;
	add.s64 	%rd22, %rd12, %rd19;
	ld.global.f32 	%f19, [%rd22];
	mul.f32 	%f20, %f19, %f16;
	add.s64 	%rd23, %rd13, %rd19;
	ld.global.nc.f32 	%f21, [%rd23];
	rem.s32 	%r32, %r24, %r3;
	shr.s32 	%r33, %r32, 31;
	and.b32  	%r34, %r33, %r3;
	add.s32 	%r35, %r14, %r32;
	add.s32 	%r36, %r35, %r34;
	mul.wide.s32 	%rd24, %r36, 4;
	add.s64 	%rd25, %rd13, %rd24;
	ld.global.nc.f32 	%f22, [%rd25];
	sub.f32 	%f23, %f21, %f22;
	add.s64 	%rd26, %rd14, %rd19;
	ld.global.nc.f32 	%f24, [%rd26];
	add.s64 	%rd27, %rd14, %rd24;
	ld.global.nc.f32 	%f25, [%rd27];
	sub.f32 	%f26, %f24, %f25;
	add.s64 	%rd28, %rd15, %rd19;
	ld.global.nc.f32 	%f27, [%rd28];
	add.s64 	%rd29, %rd15, %rd24;
	ld.global.nc.f32 	%f28, [%rd29];
	sub.f32 	%f29, %f27, %f28;
	add.s64 	%rd30, %rd16, %rd19;
	ld.global.nc.f32 	%f30, [%rd30];
	rem.s32 	%r37, %r29, %r5;
	shr.s32 	%r38, %r37, 31;
	and.b32  	%r39, %r38, %r5;
	add.s32 	%r40, %r39, %r37;
	add.s32 	%r41, %r17, %r15;
	mad.lo.s32 	%r42, %r40, %r3, %r41;
	mul.wide.s32 	%rd31, %r42, 4;
	add.s64 	%rd32, %rd16, %rd31;
	ld.global.nc.f32 	%f31, [%rd32];
	sub.f32 	%f32, %f30, %f31;
	add.s64 	%rd33, %rd17, %rd19;
	ld.global.nc.f32 	%f33, [%rd33];
	add.s64 	%rd34, %rd17, %rd31;
	ld.global.nc.f32 	%f34, [%rd34];
	sub.f32 	%f35, %f33, %f34;
	add.s64 	%rd35, %rd18, %rd19;
	ld.global.nc.f32 	%f36, [%rd35];
	add.s64 	%rd36, %rd18, %rd31;
	ld.global.nc.f32 	%f37, [%rd36];
	sub.f32 	%f38, %f36, %f37;
	rcp.rn.f32 	%f39, %f1;
	rcp.rn.f32 	%f40, %f2;
	mul.f32 	%f41, %f40, %f32;
	fma.rn.f32 	%f42, %f39, %f23, %f41;
	mul.f32 	%f43, %f3, %f42;
	sub.f32 	%f44, %f16, %f43;
	mul.f32 	%f45, %f40, %f35;
	fma.rn.f32 	%f46, %f39, %f26, %f45;
	mul.f32 	%f47, %f3, %f46;
	sub.f32 	%f48, %f18, %f47;
	mul.f32 	%f49, %f40, %f38;
	fma.rn.f32 	%f50, %f39, %f29, %f49;
	mul.f32 	%f51, %f3, %f50;
	sub.f32 	%f52, %f20, %f51;
	max.f32 	%f53, %f44, 0f358637BD;
	mov.b32 	%r43, %f53;
	add.s32 	%r44, %r43, -1059760811;
	and.b32  	%r45, %r44, -8388608;
	sub.s32 	%r46, %r43, %r45;
	mov.b32 	%f54, %r46;
	cvt.rn.f32.s32 	%f55, %r45;
	fma.rn.f32 	%f56, %f55, 0f34000000, 0f00000000;
	add.f32 	%f57, %f54, 0fBF800000;
	fma.rn.f32 	%f58, %f57, 0fBE055027, 0f3E1039F6;
	fma.rn.f32 	%f59, %f58, %f57, 0fBDF8CDCC;
	fma.rn.f32 	%f60, %f59, %f57, 0f3E0F2955;
	fma.rn.f32 	%f61, %f60, %f57, 0fBE2AD8B9;
	fma.rn.f32 	%f62, %f61, %f57, 0f3E4CED0B;
	fma.rn.f32 	%f63, %f62, %f57, 0fBE7FFF22;
	fma.rn.f32 	%f64, %f63, %f57, 0f3EAAAA78;
	fma.rn.f32 	%f65, %f64, %f57, 0fBF000000;
	mul.f32 	%f66, %f57, %f65;
	fma.rn.f32 	%f67, %f66, %f57, %f57;
	fma.rn.f32 	%f68, %f56, 0f3F317218, %f67;
	setp.gt.u32 	%p4, %r43, 2139095039;
	fma.rn.f32 	%f69, %f53, 0f7F800000, 0f7F800000;
	selp.f32 	%f70, %f69, %f68, %p4;
	st.global.f32 	[%rd20], %f70;
	div.rn.f32 	%f71, %f48, %f53;
	st.global.f32 	[%rd21], %f71;
	div.rn.f32 	%f72, %f52, %f53;
	st.global.f32 	[%rd22], %f72;
$L__BB3_2:
	ret;

}
	// .globl	_Z12viscosity_uvPfS_iiffff
.visible .entry _Z12viscosity_uvPfS_iiffff(
	.param .u64 .ptr .align 1 _Z12viscosity_uvPfS_iiffff_param_0,
	.param .u64 .ptr .align 1 _Z12viscosity_uvPfS_iiffff_param_1,
	.param .u32 _Z12viscosity_uvPfS_iiffff_param_2,
	.param .u32 _Z12viscosity_uvPfS_iiffff_param_3,
	.param .f32 _Z12viscosity_uvPfS_iiffff_param_4,
	.param .f32 _Z12viscosity_uvPfS_iiffff_param_5,
	.param .f32 _Z12viscosity_uvPfS_iiffff_param_6,
	.param .f32 _Z12viscosity_uvPfS_iiffff_param_7
)
{
	.reg .pred 	%p<4>;
	.reg .b32 	%r<55>;
	.reg .b32 	%f<36>;
	.reg .b64 	%rd<22>;

	ld.param.u32 	%r3, [_Z12viscosity_uvPfS_iiffff_param_2];
	ld.param.u32 	%r5, [_Z12viscosity_uvPfS_iiffff_param_3];
	ld.param.f32 	%f1, [_Z12viscosity_uvPfS_iiffff_param_4];
	ld.param.f32 	%f2, [_Z12viscosity_uvPfS_iiffff_param_5];
	ld.param.f32 	%f3, [_Z12viscosity_uvPfS_iiffff_param_6];
	ld.param.f32 	%f4, [_Z12viscosity_uvPfS_iiffff_param_7];
	mov.u32 	%r6, %ctaid.x;
	mov.u32 	%r7, %ntid.x;
	mov.u32 	%r8, %tid.x;
	mad.lo.s32 	%r1, %r6, %r7, %r8;
	mov.u32 	%r9, %ctaid.y;
	mov.u32 	%r10, %ntid.y;
	mov.u32 	%r11, %tid.y;
	mad.lo.s32 	%r12, %r9, %r10, %r11;
	setp.ge.s32 	%p1, %r1, %r3;
	setp.ge.s32 	%p2, %r12, %r5;
	or.pred  	%p3, %p1, %p2;
	@%p3 bra 	$L__BB4_2;
	ld.param.u64 	%rd21, [_Z12viscosity_uvPfS_iiffff_param_1];
	ld.param.u64 	%rd20, [_Z12viscosity_uvPfS_iiffff_param_0];
	cvta.to.global.u64 	%rd3, %rd20;
	cvta.to.global.u64 	%rd4, %rd21;
	mul.f32 	%f5, %f1, %f1;
	rcp.rn.f32 	%f6, %f5;
	mul.f32 	%f7, %f2, %f2;
	rcp.rn.f32 	%f8, %f7;
	rem.u32 	%r13, %r12, %r5;
	mul.lo.s32 	%r14, %r13, %r3;
	rem.s32 	%r15, %r1, %r3;
	shr.s32 	%r16, %r15, 31;
	and.b32  	%r17, %r16, %r3;
	add.s32 	%r18, %r14, %r15;
	add.s32 	%r19, %r18, %r17;
	mul.wide.s32 	%rd5, %r19, 4;
	add.s64 	%rd6, %rd3, %rd5;
	ld.global.f32 	%f9, [%rd6];
	add.s32 	%r20, %r1, 1;
	rem.s32 	%r21, %r20, %r3;
	shr.s32 	%r22, %r21, 31;
	and.b32  	%r23, %r22, %r3;
	add.s32 	%r24, %r23, %r21;
	rem.s32 	%r25, %r24, %r3;
	shr.s32 	%r26, %r25, 31;
	and.b32  	%r27, %r26, %r3;
	add.s32 	%r28, %r14, %r25;
	add.s32 	%r29, %r28, %r27;
	mul.wide.s32 	%rd7, %r29, 4;
	add.s64 	%rd8, %rd3, %rd7;
	ld.global.f32 	%f10, [%rd8];
	add.s32 	%r30, %r1, -1;
	rem.s32 	%r31, %r30, %r3;
	shr.s32 	%r32, %r31, 31;
	and.b32  	%r33, %r32, %r3;
	add.s32 	%r34, %r33, %r31;
	rem.s32 	%r35, %r34, %r3;
	shr.s32 	%r36, %r35, 31;
	and.b32  	%r37, %r36, %r3;
	add.s32 	%r38, %r14, %r35;
	add.s32 	%r39, %r38, %r37;
	mul.wide.s32 	%rd9, %r39, 4;
	add.s64 	%rd10, %rd3, %rd9;
	ld.global.f32 	%f11, [%rd10];
	add.s32 	%r40, %r12, 1;
	rem.u32 	%r41, %r40, %r5;
	mad.lo.s32 	%r42, %r41, %r3, %r15;
	add.s32 	%r43, %r42, %r17;
	mul.wide.s32 	%rd11, %r43, 4;
	add.s64 	%rd12, %rd3, %rd11;
	ld.global.f32 	%f12, [%rd12];
	add.s32 	%r44, %r12, -1;
	rem.s32 	%r45, %r44, %r5;
	shr.s32 	%r46, %r45, 31;
	and.b32  	%r47, %r46, %r5;
	add.s32 	%r48, %r47, %r45;
	rem.s32 	%r49, %r48, %r5;
	shr.s32 	%r50, %r49, 31;
	and.b32  	%r51, %r50, %r5;
	add.s32 	%r52, %r51, %r49;
	add.s32 	%r53, %r17, %r15;
	mad.lo.s32 	%r54, %r52, %r3, %r53;
	mul.wide.s32 	%rd13, %r54, 4;
	add.s64 	%rd14, %rd3, %rd13;
	ld.global.f32 	%f13, [%rd14];
	add.f32 	%f14, %f9, %f9;
	sub.f32 	%f15, %f10, %f14;
	add.f32 	%f16, %f15, %f11;
	sub.f32 	%f17, %f12, %f14;
	add.f32 	%f18, %f17, %f13;
	mul.f32 	%f19, %f8, %f18;
	fma.rn.f32 	%f20, %f6, %f16, %f19;
	add.s64 	%rd15, %rd4, %rd5;
	ld.global.f32 	%f21, [%rd15];
	add.s64 	%rd16, %rd4, %rd7;
	ld.global.f32 	%f22, [%rd16];
	add.s64 	%rd17, %rd4, %rd9;
	ld.global.f32 	%f23, [%rd17];
	add.s64 	%rd18, %rd4, %rd11;
	ld.global.f32 	%f24, [%rd18];
	add.s64 	%rd19, %rd4, %rd13;
	ld.global.f32 	%f25, [%rd19];
	add.f32 	%f26, %f21, %f21;
	sub.f32 	%f27, %f22, %f26;
	add.f32 	%f28, %f27, %f23;
	sub.f32 	%f29, %f24, %f26;
	add.f32 	%f30, %f29, %f25;
	mul.f32 	%f31, %f8, %f30;
	fma.rn.f32 	%f32, %f6, %f28, %f31;
	mul.f32 	%f33, %f3, %f4;
	fma.rn.f32 	%f34, %f33, %f20, %f9;
	st.global.f32 	[%rd6], %f34;
	fma.rn.f32 	%f35, %f33, %f32, %f21;
	st.global.f32 	[%rd15], %f35;
$L__BB4_2:
	ret;

}


// ===== COMPILED SASS (sm_100) =====

	.target	sm_100

	.elftype	@"ET_EXEC"


//--------------------- .note.nv.tkinfo           --------------------------
	.section	.note.nv.tkinfo,"",@"SHT_NOTE"
	.sectionflags	@"SHF_NOTE_NV_TKINFO"
	.tkinfo
        /*0018*/ 	.word	0x00000002
        /*0030*/ 	.string	""
        /*0030*/ 	.string	"ptxas"
        /*0030*/ 	.string	"Cuda compilation tools, release 13.0, V13.0.88"
        /*0030*/ 	.string	"Build cuda_13.0.r13.0/compiler.36424714_0"
        /*0030*/ 	.string	"-arch sm_100 -m 64 "



//--------------------- .note.nv.cuinfo           --------------------------
	.section	.note.nv.cuinfo,"",@"SHT_NOTE"
	.sectionflags	@"SHF_NOTE_NV_CUINFO"
        /*0018*/ 	.short	0x0002
        /*001a*/ 	.short	0x0064
        /*001c*/ 	.short	0x0082
	.zero		2


//--------------------- .nv.info                  --------------------------
	.section	.nv.info,"",@"SHT_CUDA_INFO"
	.align	4


	//----- nvinfo : EIATTR_REGCOUNT
	.align		4
        /*0000*/ 	.byte	0x04, 0x2f
        /*0002*/ 	.short	(.L_1 - .L_0)
	.align		4
.L_0:
        /*0004*/ 	.word	index@(_Z19wavespeed_block_maxPKfS0_S0_fiiPf)
        /*0008*/ 	.word	0x00000012


	//----- nvinfo : EIATTR_FRAME_SIZE
	.align		4
.L_1:
        /*000c*/ 	.byte	0x04, 0x11
        /*000e*/ 	.short	(.L_3 - .L_2)
	.align		4
.L_2:
        /*0010*/ 	.word	index@($__internal_7_$__cuda_sm20_sqrt_rn_f32_slowpath)
        /*0014*/ 	.word	0x00000000


	//----- nvinfo : EIATTR_FRAME_SIZE
	.align		4
.L_3:
        /*0018*/ 	.byte	0x04, 0x11
        /*001a*/ 	.short	(.L_5 - .L_4)
	.align		4
.L_4:
        /*001c*/ 	.word	index@(_Z19wavespeed_block_maxPKfS0_S0_fiiPf)
        /*0020*/ 	.word	0x00000000


	//----- nvinfo : EIATTR_REGCOUNT
	.align		4
.L_5:
        /*0024*/ 	.byte	0x04, 0x2f
        /*0026*/ 	.short	(.L_7 - .L_6)
	.align		4
.L_6:
        /*0028*/ 	.word	index@(_Z13flux_x_kernelPKfS0_S0_PfS1_S1_iif)
        /*002c*/ 	.word	0x0000001a


	//----- nvinfo : EIATTR_FRAME_SIZE
	.align		4
.L_7:
        /*0030*/ 	.byte	0x04, 0x11
        /*0032*/ 	.short	(.L_9 - .L_8)
	.align		4
.L_8:
        /*0034*/ 	.word	index@($__internal_6_$__cuda_sm20_sqrt_rn_f32_slowpath)
        /*0038*/ 	.word	0x00000000


	//----- nvinfo : EIATTR_FRAME_SIZE
	.align		4
.L_9:
        /*003c*/ 	.byte	0x04, 0x11
        /*003e*/ 	.short	(.L_11 - .L_10)
	.align		4
.L_10:
        /*0040*/ 	.word	index@($__internal_5_$__cuda_sm20_rcp_rn_f32_slowpath)
        /*0044*/ 	.word	0x00000000


	//----- nvinfo : EIATTR_FRAME_SIZE
	.align		4
.L_11:
        /*0048*/ 	.byte	0x04, 0x11
        /*004a*/ 	.short	(.L_13 - .L_12)
	.align		4
.L_12:
        /*004c*/ 	.word	index@(_Z13flux_x_kernelPKfS0_S0_PfS1_S1_iif)
        /*0050*/ 	.word	0x00000000


	//----- nvinfo : EIATTR_REGCOUNT
	.align		4
.L_13:
        /*0054*/ 	.byte	0x04, 0x2f
        /*0056*/ 	.short	(.L_15 - .L_14)
	.align		4
.L_14:
        /*0058*/ 	.word	index@(_Z13flux_y_kernelPKfS0_S0_PfS1_S1_iif)
        /*005c*/ 	.word	0x0000001a


	//----- nvinfo : EIATTR_FRAME_SIZE
	.align		4
.L_15:
        /*0060*/ 	.byte	0x04, 0x11
        /*0062*/ 	.short	(.L_17 - .L_16)
	.align		4
.L_16:
        /*0064*/ 	.word	index@($__internal_4_$__cuda_sm20_sqrt_rn_f32_slowpath)
        /*0068*/ 	.word	0x00000000


	//----- nvinfo : EIATTR_FRAME_SIZE
	.align		4
.L_17:
        /*006c*/ 	.byte	0x04, 0x11
        /*006e*/ 	.short	(.L_19 - .L_18)
	.align		4
.L_18:
        /*0070*/ 	.word	index@($__internal_3_$__cuda_sm20_rcp_rn_f32_slowpath)
        /*0074*/ 	.word	0x00000000


	//----- nvinfo : EIATTR_FRAME_SIZE
	.align		4
.L_19:
        /*0078*/ 	.byte	0x04, 0x11
        /*007a*/ 	.short	(.L_21 - .L_20)
	.align		4
.L_20:
        /*007c*/ 	.word	index@(_Z13flux_y_kernelPKfS0_S0_PfS1_S1_iif)
        /*0080*/ 	.word	0x00000000


	//----- nvinfo : EIATTR_REGCOUNT
	.align		4
.L_21:
        /*0084*/ 	.byte	0x04, 0x2f
        /*0086*/ 	.short	(.L_23 - .L_22)
	.align		4
.L_22:
        /*0088*/ 	.word	index@(_Z13update_kernelPfS_S_PKfS1_S1_S1_S1_S1_iiffff)
        /*008c*/ 	.word	0x00000020


	//----- nvinfo : EIATTR_FRAME_SIZE
	.align		4
.L_23:
        /*0090*/ 	.byte	0x04, 0x11
        /*0092*/ 	.short	(.L_25 - .L_24)
	.align		4
.L_24:
        /*0094*/ 	.word	index@($__internal_2_$__cuda_sm3x_div_rn_noftz_f32_slowpath)
        /*0098*/ 	.word	0x00000000


	//----- nvinfo : EIATTR_FRAME_SIZE
	.align		4
.L_25:
        /*009c*/ 	.byte	0x04, 0x11
        /*009e*/ 	.short	(.L_27 - .L_26)
	.align		4
.L_26:
        /*00a0*/ 	.word	index@($__internal_1_$__cuda_sm20_rcp_rn_f32_slowpath)
        /*00a4*/ 	.word	0x00000000


	//----- nvinfo : EIATTR_FRAME_SIZE
	.align		4
.L_27:
        /*00a8*/ 	.byte	0x04, 0x11
        /*00aa*/ 	.short	(.L_29 - .L_28)
	.align		4
.L_28:
        /*00ac*/ 	.word	index@(_Z13update_kernelPfS_S_PKfS1_S1_S1_S1_S1_iiffff)
        /*00b0*/ 	.word	0x00000000


	//----- nvinfo : EIATTR_REGCOUNT
	.align		4
.L_29:
        /*00b4*/ 	.byte	0x04, 0x2f
        /*00b6*/ 	.short	(.L_31 - .L_30)
	.align		4
.L_30:
        /*00b8*/ 	.word	index@(_Z12viscosity_uvPfS_iiffff)
        /*00bc*/ 	.word	0x0000001e


	//----- nvinfo : EIATTR_FRAME_SIZE
	.align		4
.L_31:
        /*00c0*/ 	.byte	0x04, 0x11
        /*00c2*/ 	.short	(.L_33 - .L_32)
	.align		4
.L_32:
        /*00c4*/ 	.word	index@($__internal_0_$__cuda_sm20_rcp_rn_f32_slowpath)
        /*00c8*/ 	.word	0x00000000


	//----- nvinfo : EIATTR_FRAME_SIZE
	.align		4
.L_33:
        /*00cc*/ 	.byte	0x04, 0x11
        /*00ce*/ 	.short	(.L_35 - .L_34)
	.align		4
.L_34:
        /*00d0*/ 	.word	index@(_Z12viscosity_uvPfS_iiffff)
        /*00d4*/ 	.word	0x00000000


	//----- nvinfo : EIATTR_MIN_STACK_SIZE
	.align		4
.L_35:
        /*00d8*/ 	.byte	0x04, 0x12
        /*00da*/ 	.short	(.L_37 - .L_36)
	.align		4
.L_36:
        /*00dc*/ 	.word	index@(_Z12viscosity_uvPfS_iiffff)
        /*00e0*/ 	.word	0x00000000


	//----- nvinfo : EIATTR_MIN_STACK_SIZE
	.align		4
.L_37:
        /*00e4*/ 	.byte	0x04, 0x12
        /*00e6*/ 	.short	(.L_39 - .L_38)
	.align		4
.L_38:
        /*00e8*/ 	.word	index@(_Z13update_kernelPfS_S_PKfS1_S1_S1_S1_S1_iiffff)
        /*00ec*/ 	.word	0x00000000


	//----- nvinfo : EIATTR_MIN_STACK_SIZE
	.align		4
.L_39:
        /*00f0*/ 	.byte	0x04, 0x12
        /*00f2*/ 	.short	(.L_41 - .L_40)
	.align		4
.L_40:
        /*00f4*/ 	.word	index@(_Z13flux_y_kernelPKfS0_S0_PfS1_S1_iif)
        /*00f8*/ 	.word	0x00000000


	//----- nvinfo : EIATTR_MIN_STACK_SIZE
	.align		4
.L_41:
        /*00fc*/ 	.byte	0x04, 0x12
        /*00fe*/ 	.short	(.L_43 - .L_42)
	.align		4
.L_42:
        /*0100*/ 	.word	index@(_Z13flux_x_kernelPKfS0_S0_PfS1_S1_iif)
        /*0104*/ 	.word	0x00000000


	//----- nvinfo : EIATTR_MIN_STACK_SIZE
	.align		4
.L_43:
        /*0108*/ 	.byte	0x04, 0x12
        /*010a*/ 	.short	(.L_45 - .L_44)
	.align		4
.L_44:
        /*010c*/ 	.word	index@(_Z19wavespeed_block_maxPKfS0_S0_fiiPf)
        /*0110*/ 	.word	0x00000000
.L_45:


//--------------------- .nv.compat                --------------------------
	.section	.nv.compat,"",@"SHT_CUDA_COMPAT_INFO"
	.align	4
        /*0000*/ 	.byte	0x02, 0x09, 0x00, 0x00, 0x02, 0x02, 0x01, 0x00, 0x02, 0x05, 0x05, 0x00, 0x03, 0x07, 0x01, 0x01
        /*0010*/ 	.byte	0x02, 0x03, 0x00, 0x00, 0x02, 0x06, 0x01, 0x00, 0x04, 0x0b, 0x08, 0x00, 0x01, 0x00, 0x00, 0x00
        /*0020*/ 	.byte	0x00, 0x00, 0x00, 0x00


//--------------------- .nv.info._Z12viscosity_uvPfS_iiffff --------------------------
	.section	.nv.info._Z12viscosity_uvPfS_iiffff,"",@"SHT_CUDA_INFO"
	.sectionflags	@""
	.align	4


	//----- nvinfo : EIATTR_CUDA_API_VERSION
	.align		4
        /*0000*/ 	.byte	0x04, 0x37
        /*0002*/ 	.short	(.L_47 - .L_46)
.L_46:
        /*0004*/ 	.word	0x00000082


	//----- nvinfo : EIATTR_KPARAM_INFO
	.align		4
.L_47:
        /*0008*/ 	.byte	0x04, 0x17
        /*000a*/ 	.short	(.L_49 - .L_48)
.L_48:
        /*000c*/ 	.word	0x00000000
        /*0010*/ 	.short	0x0007
        /*0012*/ 	.short	0x0024
        /*0014*/ 	.byte	0x00, 0xf0, 0x11, 0x00


	//----- nvinfo : EIATTR_KPARAM_INFO
	.align		4
.L_49:
        /*0018*/ 	.byte	0x04, 0x17
        /*001a*/ 	.short	(.L_51 - .L_50)
.L_50:
        /*001c*/ 	.word	0x00000000
        /*0020*/ 	.short	0x0006
        /*0022*/ 	.short	0x0020
        /*0024*/ 	.byte	0x00, 0xf0, 0x11, 0x00


	//----- nvinfo : EIATTR_KPARAM_INFO
	.align		4
.L_51:
        /*0028*/ 	.byte	0x04, 0x17
        /*002a*/ 	.short	(.L_53 - .L_52)
.L_52:
        /*002c*/ 	.word	0x00000000
        /*0030*/ 	.short	0x0005
        /*0032*/ 	.short	0x001c
        /*0034*/ 	.byte	0x00, 0xf0, 0x11, 0x00


	//----- nvinfo : EIATTR_KPARAM_INFO
	.align		4
.L_53:
        /*0038*/ 	.byte	0x04, 0x17
        /*003a*/ 	.short	(.L_55 - .L_54)
.L_54:
        /*003c*/ 	.word	0x00000000
        /*0040*/ 	.short	0x0004
        /*0042*/ 	.short	0x0018
        /*0044*/ 	.byte	0x00, 0xf0, 0x11, 0x00


	//----- nvinfo : EIATTR_KPARAM_INFO
	.align		4
.L_55:
        /*0048*/ 	.byte	0x04, 0x17
        /*004a*/ 	.short	(.L_57 - .L_56)
.L_56:
        /*004c*/ 	.word	0x00000000
        /*0050*/ 	.short	0x0003
        /*0052*/ 	.short	0x0014
        /*0054*/ 	.byte	0x00, 0xf0, 0x11, 0x00


	//----- nvinfo : EIATTR_KPARAM_INFO
	.align		4
.L_57:
        /*0058*/ 	.byte	0x04, 0x17
        /*005a*/ 	.short	(.L_59 - .L_58)
.L_58:
        /*005c*/ 	.word	0x00000000
        /*0060*/ 	.short	0x0002
        /*0062*/ 	.short	0x0010
        /*0064*/ 	.byte	0x00, 0xf0, 0x11, 0x00


	//----- nvinfo : EIATTR_KPARAM_INFO
	.align		4
.L_59:
        /*0068*/ 	.byte	0x04, 0x17
        /*006a*/ 	.short	(.L_61 - .L_60)
.L_60:
        /*006c*/ 	.word	0x00000000
        /*0070*/ 	.short	0x0001
        /*0072*/ 	.short	0x0008
        /*0074*/ 	.byte	0x00, 0xf5, 0x21, 0x00


	//----- nvinfo : EIATTR_KPARAM_INFO
	.align		4
.L_61:
        /*0078*/ 	.byte	0x04, 0x17
        /*007a*/ 	.short	(.L_63 - .L_62)
.L_62:
        /*007c*/ 	.word	0x00000000
        /*0080*/ 	.short	0x0000
        /*0082*/ 	.short	0x0000
        /*0084*/ 	.byte	0x00, 0xf5, 0x21, 0x00


	//----- nvinfo : EIATTR_SPARSE_MMA_MASK
	.align		4
.L_63:
        /*0088*/ 	.byte	0x03, 0x50
        /*008a*/ 	.short	0x0000


	//----- nvinfo : EIATTR_MAXREG_COUNT
	.align		4
        /*008c*/ 	.byte	0x03, 0x1b
        /*008e*/ 	.short	0x00ff


	//----- nvinfo : EIATTR_MERCURY_ISA_VERSION
	.align		4
        /*0090*/ 	.byte	0x03, 0x5f
        /*0092*/ 	.short	0x0101


	//----- nvinfo : EIATTR_VRC_CTA_INIT_COUNT
	.align		4
        /*0094*/ 	.byte	0x02, 0x4a
	.zero		1
	.zero		1


	//----- nvinfo : EIATTR_EXIT_INSTR_OFFSETS
	.align		4
        /*0098*/ 	.byte	0x04, 0x1c
        /*009a*/ 	.short	(.L_65 - .L_64)


	//   ....[0]....
.L_64:
        /*009c*/ 	.word	0x000000c0


	//   ....[1]....
        /*00a0*/ 	.word	0x00000f30


	//----- nvinfo : EIATTR_CRS_STACK_SIZE
	.align		4
.L_65:
        /*00a4*/ 	.byte	0x04, 0x1e
        /*00a6*/ 	.short	(.L_67 - .L_66)
.L_66:
        /*00a8*/ 	.word	0x00000000


	//----- nvinfo : EIATTR_CBANK_PARAM_SIZE
	.align		4
.L_67:
        /*00ac*/ 	.byte	0x03, 0x19
        /*00ae*/ 	.short	0x0028


	//----- nvinfo : EIATTR_PARAM_CBANK
	.align		4
        /*00b0*/ 	.byte	0x04, 0x0a
        /*00b2*/ 	.short	(.L_69 - .L_68)
	.align		4
.L_68:
        /*00b4*/ 	.word	index@(.nv.constant0._Z12viscosity_uvPfS_iiffff)
        /*00b8*/ 	.short	0x0380
        /*00ba*/ 	.short	0x0028


	//----- nvinfo : EIATTR_SW_WAR
	.align		4
.L_69:
        /*00bc*/ 	.byte	0x04, 0x36
        /*00be*/ 	.short	(.L_71 - .L_70)
.L_70:
        /*00c0*/ 	.word	0x00000008
.L_71:


//--------------------- .nv.info._Z13update_kernelPfS_S_PKfS1_S1_S1_S1_S1_iiffff --------------------------
	.section	.nv.info._Z13update_kernelPfS_S_PKfS1_S1_S1_S1_S1_iiffff,"",@"SHT_CUDA_INFO"
	.sectionflags	@""
	.align	4


	//----- nvinfo : EIATTR_CUDA_API_VERSION
	.align		4
        /*0000*/ 	.byte	0x04, 0x37
        /*0002*/ 	.short	(.L_73 - .L_72)
.L_72:
        /*0004*/ 	.word	0x00000082


	//----- nvinfo : EIATTR_KPARAM_INFO
	.align		4
.L_73:
        /*0008*/ 	.byte	0x04, 0x17
        /*000a*/ 	.short	(.L_75 - .L_74)
.L_74:
        /*000c*/ 	.word	0x00000000
        /*0010*/ 	.short	0x000e
        /*0012*/ 	.short	0x005c
        /*0014*/ 	.byte	0x00, 0xf0, 0x11, 0x00


	//----- nvinfo : EIATTR_KPARAM_INFO
	.align		4
.L_75:
        /*0018*/ 	.byte	0x04, 0x17
        /*001a*/ 	.short	(.L_77 - .L_76)
.L_76:
        /*001c*/ 	.word	0x00000000
        /*0020*/ 	.short	0x000d
        /*0022*/ 	.short	0x0058
        /*0024*/ 	.byte	0x00, 0xf0, 0x11, 0x00


	//----- nvinfo : EIATTR_KPARAM_INFO
	.align		4
.L_77:
        /*0028*/ 	.byte	0x04, 0x17
        /*002a*/ 	.short	(.L_79 - .L_78)
.L_78:
        /*002c*/ 	.word	0x00000000
        /*0030*/ 	.short	0x000c
        /*0032*/ 	.short	0x0054
        /*0034*/ 	.byte	0x00, 0xf0, 0x11, 0x00


	//----- nvinfo : EIATTR_KPARAM_INFO
	.align		4
.L_79:
        /*0038*/ 	.byte	0x04, 0x17
        /*003a*/ 	.short	(.L_81 - .L_80)
.L_80:
        /*003c*/ 	.word	0x00000000
        /*0040*/ 	.short	0x000b
        /*0042*/ 	.short	0x0050
        /*0044*/ 	.byte	0x00, 0xf0, 0x11, 0x00


	//----- nvinfo : EIATTR_KPARAM_INFO
	.align		4
.L_81:
        /*0048*/ 	.byte	0x04, 0x17
        /*004a*/ 	.short	(.L_83 - .L_82)
.L_82:
        /*004c*/ 	.word	0x00000000
        /*0050*/ 	.short	0x000a
        /*0052*/ 	.short	0x004c
        /*0054*/ 	.byte	0x00, 0xf0, 0x11, 0x00


	//----- nvinfo : EIATTR_KPARAM_INFO
	.align		4
.L_83:
        /*0058*/ 	.byte	0x04, 0x17
        /*005a*/ 	.short	(.L_85 - .L_84)
.L_84:
        /*005c*/ 	.word	0x00000000
        /*0060*/ 	.short	0x0009
        /*0062*/ 	.short	0x0048
        /*0064*/ 	.byte	0x00, 0xf0, 0x11, 0x00


	//----- nvinfo : EIATTR_KPARAM_INFO
	.align		4
.L_85:
        /*0068*/ 	.byte	0x04, 0x17
        /*006a*/ 	.short	(.L_87 - .L_86)
.L_86:
        /*006c*/ 	.word	0x00000000
        /*0070*/ 	.short	0x0008
        /*0072*/ 	.short	0x0040
        /*0074*/ 	.byte	0x00, 0xf5, 0x21, 0x00


	//----- nvinfo : EIATTR_KPARAM_INFO
	.align		4
.L_87:
        /*0078*/ 	.byte	0x04, 0x17
        /*007a*/ 	.short	(.L_89 - .L_88)
.L_88:
        /*007c*/ 	.word	0x00000000
        /*0080*/ 	.short	0x0007
        /*0082*/ 	.short	0x0038
        /*0084*/ 	.byte	0x00, 0xf5, 0x21, 0x00


	//----- nvinfo : EIATTR_KPARAM_INFO
	.align		4
.L_89:
        /*0088*/ 	.byte	0x04, 0x17
        /*008a*/ 	.short	(.L_91 - .L_90)
.L_90:
        /*008c*/ 	.word	0x00000000
        /*0090*/ 	.short	0x0006
        /*0092*/ 	.short	0x0030
        /*0094*/ 	.byte	0x00, 0xf5, 0x21, 0x00


	//----- nvinfo : EIATTR_KPARAM_INFO
	.align		4
.L_91:
        /*0098*/ 	.byte	0x04, 0x17
        /*009a*/ 	.short	(.L_93 - .L_92)
.L_92:
        /*009c*/ 	.word	0x00000000
        /*00a0*/ 	.short	0x0005
        /*00a2*/ 	.short	0x0028
        /*00a4*/ 	.byte	0x00, 0xf5, 0x21, 0x00


	//----- nvinfo : EIATTR_KPARAM_INFO
	.align		4
.L_93:
        /*00a8*/ 	.byte	0x04, 0x17
        /*00aa*/ 	.short	(.L_95 - .L_94)
.L_94:
        /*00ac*/ 	.word	0x00000000
        /*00b0*/ 	.short	0x0004
        /*00b2*/ 	.short	0x0020
        /*00b4*/ 	.byte	0x00, 0xf5, 0x21, 0x00


	//----- nvinfo : EIATTR_KPARAM_INFO
	.align		4
.L_95:
        /*00b8*/ 	.byte	0x04, 0x17
        /*00ba*/ 	.short	(.L_97 - .L_96)
.L_96:
        /*00bc*/ 	.word	0x00000000
        /*00c0*/ 	.short	0x0003
        /*00c2*/ 	.short	0x0018
        /*00c4*/ 	.byte	0x00, 0xf5, 0x21, 0x00


	//----- nvinfo : EIATTR_KPARAM_INFO
	.align		4
.L_97:
        /*00c8*/ 	.byte	0x04, 0x17
        /*00ca*/ 	.short	(.L_99 - .L_98)
.L_98:
        /*00cc*/ 	.word	0x00000000
        /*00d0*/ 	.short	0x0002
        /*00d2*/ 	.short	0x0010
        /*00d4*/ 	.byte	0x00, 0xf5, 0x21, 0x00


	//----- nvinfo : EIATTR_KPARAM_INFO
	.align		4
.L_99:
        /*00d8*/ 	.byte	0x04, 0x17
        /*00da*/ 	.short	(.L_101 - .L_100)
.L_100:
        /*00dc*/ 	.word	0x00000000
        /*00e0*/ 	.short	0x0001
        /*00e2*/ 	.short	0x0008
        /*00e4*/ 	.byte	0x00, 0xf5, 0x21, 0x00


	//----- nvinfo : EIATTR_KPARAM_INFO
	.align		4
.L_101:
        /*00e8*/ 	.byte	0x04, 0x17
        /*00ea*/ 	.short	(.L_103 - .L_102)
.L_102:
        /*00ec*/ 	.word	0x00000000
        /*00f0*/ 	.short	0x0000
        /*00f2*/ 	.short	0x0000
        /*00f4*/ 	.byte	0x00, 0xf5, 0x21, 0x00


	//----- nvinfo : EIATTR_SPARSE_MMA_MASK
	.align		4
.L_103:
        /*00f8*/ 	.byte	0x03, 0x50
        /*00fa*/ 	.short	0x0000


	//----- nvinfo : EIATTR_MAXREG_COUNT
	.align		4
        /*00fc*/ 	.byte	0x03, 0x1b
        /*00fe*/ 	.short	0x00ff


	//----- nvinfo : EIATTR_MERCURY_ISA_VERSION
	.align		4
        /*0100*/ 	.byte	0x03, 0x5f
        /*0102*/ 	.short	0x0101


	//----- nvinfo : EIATTR_VRC_CTA_INIT_COUNT
	.align		4
        /*0104*/ 	.byte	0x02, 0x4a
	.zero		1
	.zero		1


	//----- nvinfo : EIATTR_EXIT_INSTR_OFFSETS
	.align		4
        /*0108*/ 	.byte	0x04, 0x1c
        /*010a*/ 	.short	(.L_105 - .L_104)


	//   ....[0]....
.L_104:
        /*010c*/ 	.word	0x000000c0


	//   ....[1]....
        /*0110*/ 	.word	0x00001170


	//----- nvinfo : EIATTR_CRS_STACK_SIZE
	.align		4
.L_105:
        /*0114*/ 	.byte	0x04, 0x1e
        /*0116*/ 	.short	(.L_107 - .L_106)
.L_106:
        /*0118*/ 	.word	0x00000000


	//----- nvinfo : EIATTR_CBANK_PARAM_SIZE
	.align		4
.L_107:
        /*011c*/ 	.byte	0x03, 0x19
        /*011e*/ 	.short	0x0060


	//----- nvinfo : EIATTR_PARAM_CBANK
	.align		4
        /*0120*/ 	.byte	0x04, 0x0a
        /*0122*/ 	.short	(.L_109 - .L_108)
	.align		4
.L_108:
        /*0124*/ 	.word	index@(.nv.constant0._Z13update_kernelPfS_S_PKfS1_S1_S1_S1_S1_iiffff)
        /*0128*/ 	.short	0x0380
        /*012a*/ 	.short	0x0060


	//----- nvinfo : EIATTR_SW_WAR
	.align		4
.L_109:
        /*012c*/ 	.byte	0x04, 0x36
        /*012e*/ 	.short	(.L_111 - .L_110)
.L_110:
        /*0130*/ 	.word	0x00000008
.L_111:


//--------------------- .nv.info._Z13flux_y_kernelPKfS0_S0_PfS1_S1_iif --------------------------
	.section	.nv.info._Z13flux_y_kernelPKfS0_S0_PfS1_S1_iif,"",@"SHT_CUDA_INFO"
	.sectionflags	@""
	.align	4


	//----- nvinfo : EIATTR_CUDA_API_VERSION
	.align		4
        /*0000*/ 	.byte	0x04, 0x37
        /*0002*/ 	.short	(.L_113 - .L_112)
.L_112:
        /*0004*/ 	.word	0x00000082


	//----- nvinfo : EIATTR_KPARAM_INFO
	.align		4
.L_113:
        /*0008*/ 	.byte	0x04, 0x17
        /*000a*/ 	.short	(.L_115 - .L_114)
.L_114:
        /*000c*/ 	.word	0x00000000
        /*0010*/ 	.short	0x0008
        /*0012*/ 	.short	0x0038
        /*0014*/ 	.byte	0x00, 0xf0, 0x11, 0x00


	//----- nvinfo : EIATTR_KPARAM_INFO
	.align		4
.L_115:
        /*0018*/ 	.byte	0x04, 0x17
        /*001a*/ 	.short	(.L_117 - .L_116)
.L_116:
        /*001c*/ 	.word	0x00000000
        /*0020*/ 	.short	0x0007
        /*0022*/ 	.short	0x0034
        /*0024*/ 	.byte	0x00, 0xf0, 0x11, 0x00


	//----- nvinfo : EIATTR_KPARAM_INFO
	.align		4
.L_117:
        /*0028*/ 	.byte	0x04, 0x17
        /*002a*/ 	.short	(.L_119 - .L_118)
.L_118:
        /*002c*/ 	.word	0x00000000
        /*0030*/ 	.short	0x0006
        /*0032*/ 	.short	0x0030
        /*0034*/ 	.byte	0x00, 0xf0, 0x11, 0x00


	//----- nvinfo : EIATTR_KPARAM_INFO
	.align		4
.L_119:
        /*0038*/ 	.byte	0x04, 0x17
        /*003a*/ 	.short	(.L_121 - .L_120)
.L_120:
        /*003c*/ 	.word	0x00000000
        /*0040*/ 	.short	0x0005
        /*0042*/ 	.short	0x0028
        /*0044*/ 	.byte	0x00, 0xf5, 0x21, 0x00


	//----- nvinfo : EIATTR_KPARAM_INFO
	.align		4
.L_121:
        /*0048*/ 	.byte	0x04, 0x17
        /*004a*/ 	.short	(.L_123 - .L_122)
.L_122:
        /*004c*/ 	.word	0x00000000
        /*0050*/ 	.short	0x0004
        /*0052*/ 	.short	0x0020
        /*0054*/ 	.byte	0x00, 0xf5, 0x21, 0x00


	//----- nvinfo : EIATTR_KPARAM_INFO
	.align		4
.L_123:
        /*0058*/ 	.byte	0x04, 0x17
        /*005a*/ 	.short	(.L_125 - .L_124)
.L_124:
        /*005c*/ 	.word	0x00000000
        /*0060*/ 	.short	0x0003
        /*0062*/ 	.short	0x0018
        /*0064*/ 	.byte	0x00, 0xf5, 0x21, 0x00


	//----- nvinfo : EIATTR_KPARAM_INFO
	.align		4
.L_125:
        /*0068*/ 	.byte	0x04, 0x17
        /*006a*/ 	.short	(.L_127 - .L_126)
.L_126:
        /*006c*/ 	.word	0x00000000
        /*0070*/ 	.short	0x0002
        /*0072*/ 	.short	0x0010
        /*0074*/ 	.byte	0x00, 0xf5, 0x21, 0x00


	//----- nvinfo : EIATTR_KPARAM_INFO
	.align		4
.L_127:
        /*0078*/ 	.byte	0x04, 0x17
        /*007a*/ 	.short	(.L_129 - .L_128)
.L_128:
        /*007c*/ 	.word	0x00000000
        /*0080*/ 	.short	0x0001
        /*0082*/ 	.short	0x0008
        /*0084*/ 	.byte	0x00, 0xf5, 0x21, 0x00


	//----- nvinfo : EIATTR_KPARAM_INFO
	.align		4
.L_129:
        /*0088*/ 	.byte	0x04, 0x17
        /*008a*/ 	.short	(.L_131 - .L_130)
.L_130:
        /*008c*/ 	.word	0x00000000
        /*0090*/ 	.short	0x0000
        /*0092*/ 	.short	0x0000
        /*0094*/ 	.byte	0x00, 0xf5, 0x21, 0x00


	//----- nvinfo : EIATTR_SPARSE_MMA_MASK
	.align		4
.L_131:
        /*0098*/ 	.byte	0x03, 0x50
        /*009a*/ 	.short	0x0000


	//----- nvinfo : EIATTR_MAXREG_COUNT
	.align		4
        /*009c*/ 	.byte	0x03, 0x1b
        /*009e*/ 	.short	0x00ff


	//----- nvinfo : EIATTR_MERCURY_ISA_VERSION
	.align		4
        /*00a0*/ 	.byte	0x03, 0x5f
        /*00a2*/ 	.short	0x0101


	//----- nvinfo : EIATTR_VRC_CTA_INIT_COUNT
	.align		4
        /*00a4*/ 	.byte	0x02, 0x4a
	.zero		1
	.zero		1


	//----- nvinfo : EIATTR_EXIT_INSTR_OFFSETS
	.align		4
        /*00a8*/ 	.byte	0x04, 0x1c
        /*00aa*/ 	.short	(.L_133 - .L_132)


	//   ....[0]....
.L_132:
        /*00ac*/ 	.word	0x000000c0


	//   ....[1]....
        /*00b0*/ 	.word	0x00000cf0


	//----- nvinfo : EIATTR_CRS_STACK_SIZE
	.align		4
.L_133:
        /*00b4*/ 	.byte	0x04, 0x1e
        /*00b6*/ 	.short	(.L_135 - .L_134)
.L_134:
        /*00b8*/ 	.word	0x00000000


	//----- nvinfo : EIATTR_CBANK_PARAM_SIZE
	.align		4
.L_135:
        /*00bc*/ 	.byte	0x03, 0x19
        /*00be*/ 	.short	0x003c


	//----- nvinfo : EIATTR_PARAM_CBANK
	.align		4
        /*00c0*/ 	.byte	0x04, 0x0a
        /*00c2*/ 	.short	(.L_137 - .L_136)
	.align		4
.L_136:
        /*00c4*/ 	.word	index@(.nv.constant0._Z13flux_y_kernelPKfS0_S0_PfS1_S1_iif)
        /*00c8*/ 	.short	0x0380
        /*00ca*/ 	.short	0x003c


	//----- nvinfo : EIATTR_SW_WAR
	.align		4
.L_137:
        /*00cc*/ 	.byte	0x04, 0x36
        /*00ce*/ 	.short	(.L_139 - .L_138)
.L_138:
        /*00d0*/ 	.word	0x00000008
.L_139:


//--------------------- .nv.info._Z13flux_x_kernelPKfS0_S0_PfS1_S1_iif --------------------------
	.section	.nv.info._Z13flux_x_kernelPKfS0_S0_PfS1_S1_iif,"",@"SHT_CUDA_INFO"
	.sectionflags	@""
	.align	4


	//----- nvinfo : EIATTR_CUDA_API_VERSION
	.align		4
        /*0000*/ 	.byte	0x04, 0x37
        /*0002*/ 	.short	(.L_141 - .L_140)
.L_140:
        /*0004*/ 	.word	0x00000082


	//----- nvinfo : EIATTR_KPARAM_INFO
	.align		4
.L_141:
        /*0008*/ 	.byte	0x04, 0x17
        /*000a*/ 	.short	(.L_143 - .L_142)
.L_142:
        /*000c*/ 	.word	0x00000000
        /*0010*/ 	.short	0x0008
        /*0012*/ 	.short	0x0038
        /*0014*/ 	.byte	0x00, 0xf0, 0x11, 0x00


	//----- nvinfo : EIATTR_KPARAM_INFO
	.align		4
.L_143:
        /*0018*/ 	.byte	0x04, 0x17
        /*001a*/ 	.short	(.L_145 - .L_144)
.L_144:
        /*001c*/ 	.word	0x00000000
        /*0020*/ 	.short	0x0007
        /*0022*/ 	.short	0x0034
        /*0024*/ 	.byte	0x00, 0xf0, 0x11, 0x00


	//----- nvinfo : EIATTR_KPARAM_INFO
	.align		4
.L_145:
        /*0028*/ 	.byte	0x04, 0x17
        /*002a*/ 	.short	(.L_147 - .L_146)
.L_146:
        /*002c*/ 	.word	0x00000000
        /*0030*/ 	.short	0x0006
        /*0032*/ 	.short	0x0030
        /*0034*/ 	.byte	0x00, 0xf0, 0x11, 0x00


	//----- nvinfo : EIATTR_KPARAM_INFO
	.align		4
.L_147:
        /*0038*/ 	.byte	0x04, 0x17
        /*003a*/ 	.short	(.L_149 - .L_148)
.L_148:
        /*003c*/ 	.word	0x00000000
        /*0040*/ 	.short	0x0005
        /*0042*/ 	.short	0x0028
        /*0044*/ 	.byte	0x00, 0xf5, 0x21, 0x00


	//----- nvinfo : EIATTR_KPARAM_INFO
	.align		4
.L_149:
        /*0048*/ 	.byte	0x04, 0x17
        /*004a*/ 	.short	(.L_151 - .L_150)
.L_150:
        /*004c*/ 	.word	0x00000000
        /*0050*/ 	.short	0x0004
        /*0052*/ 	.short	0x0020
        /*0054*/ 	.byte	0x00, 0xf5, 0x21, 0x00


	//----- nvinfo : EIATTR_KPARAM_INFO
	.align		4
.L_151:
        /*0058*/ 	.byte	0x04, 0x17
        /*005a*/ 	.short	(.L_153 - .L_152)
.L_152:
        /*005c*/ 	.word	0x00000000
        /*0060*/ 	.short	0x0003
        /*0062*/ 	.short	0x0018
        /*0064*/ 	.byte	0x00, 0xf5, 0x21, 0x00


	//----- nvinfo : EIATTR_KPARAM_INFO
	.align		4
.L_153:
        /*0068*/ 	.byte	0x04, 0x17
        /*006a*/ 	.short	(.L_155 - .L_154)
.L_154:
        /*006c*/ 	.word	0x00000000
        /*0070*/ 	.short	0x0002
        /*0072*/ 	.short	0x0010
        /*0074*/ 	.byte	0x00, 0xf5, 0x21, 0x00


	//----- nvinfo : EIATTR_KPARAM_INFO
	.align		4
.L_155:
        /*0078*/ 	.byte	0x04, 0x17
        /*007a*/ 	.short	(.L_157 - .L_156)
.L_156:
        /*007c*/ 	.word	0x00000000
        /*0080*/ 	.short	0x0001
        /*0082*/ 	.short	0x0008
        /*0084*/ 	.byte	0x00, 0xf5, 0x21, 0x00


	//----- nvinfo : EIATTR_KPARAM_INFO
	.align		4
.L_157:
        /*0088*/ 	.byte	0x04, 0x17
        /*008a*/ 	.short	(.L_159 - .L_158)
.L_158:
        /*008c*/ 	.word	0x00000000
        /*0090*/ 	.short	0x0000
        /*0092*/ 	.short	0x0000
        /*0094*/ 	.byte	0x00, 0xf5, 0x21, 0x00


	//----- nvinfo : EIATTR_SPARSE_MMA_MASK
	.align		4
.L_159:
        /*0098*/ 	.byte	0x03, 0x50
        /*009a*/ 	.short	0x0000


	//----- nvinfo : EIATTR_MAXREG_COUNT
	.align		4
        /*009c*/ 	.byte	0x03, 0x1b
        /*009e*/ 	.short	0x00ff


	//----- nvinfo : EIATTR_MERCURY_ISA_VERSION
	.align		4
        /*00a0*/ 	.byte	0x03, 0x5f
        /*00a2*/ 	.short	0x0101


	//----- nvinfo : EIATTR_VRC_CTA_INIT_COUNT
	.align		4
        /*00a4*/ 	.byte	0x02, 0x4a
	.zero		1
	.zero		1


	//----- nvinfo : EIATTR_EXIT_INSTR_OFFSETS
	.align		4
        /*00a8*/ 	.byte	0x04, 0x1c
        /*00aa*/ 	.short	(.L_161 - .L_160)


	//   ....[0]....
.L_160:
        /*00ac*/ 	.word	0x000000c0


	//   ....[1]....
        /*00b0*/ 	.word	0x00000e00


	//----- nvinfo : EIATTR_CRS_STACK_SIZE
	.align		4
.L_161:
        /*00b4*/ 	.byte	0x04, 0x1e
        /*00b6*/ 	.short	(.L_163 - .L_162)
.L_162:
        /*00b8*/ 	.word	0x00000000


	//----- nvinfo : EIATTR_CBANK_PARAM_SIZE
	.align		4
.L_163:
        /*00bc*/ 	.byte	0x03, 0x19
        /*00be*/ 	.short	0x003c


	//----- nvinfo : EIATTR_PARAM_CBANK
	.align		4
        /*00c0*/ 	.byte	0x04, 0x0a
        /*00c2*/ 	.short	(.L_165 - .L_164)
	.align		4
.L_164:
        /*00c4*/ 	.word	index@(.nv.constant0._Z13flux_x_kernelPKfS0_S0_PfS1_S1_iif)
        /*00c8*/ 	.short	0x0380
        /*00ca*/ 	.short	0x003c


	//----- nvinfo : EIATTR_SW_WAR
	.align		4
.L_165:
        /*00cc*/ 	.byte	0x04, 0x36
        /*00ce*/ 	.short	(.L_167 - .L_166)
.L_166:
        /*00d0*/ 	.word	0x00000008
.L_167:


//--------------------- .nv.info._Z19wavespeed_block_maxPKfS0_S0_fiiPf --------------------------
	.section	.nv.info._Z19wavespeed_block_maxPKfS0_S0_fiiPf,"",@"SHT_CUDA_INFO"
	.sectionflags	@""
	.align	4


	//----- nvinfo : EIATTR_CUDA_API_VERSION
	.align		4
        /*0000*/ 	.byte	0x04, 0x37
        /*0002*/ 	.short	(.L_169 - .L_168)
.L_168:
        /*0004*/ 	.word	0x00000082


	//----- nvinfo : EIATTR_KPARAM_INFO
	.align		4
.L_169:
        /*0008*/ 	.byte	0x04, 0x17
        /*000a*/ 	.short	(.L_171 - .L_170)
.L_170:
        /*000c*/ 	.word	0x00000000
        /*0010*/ 	.short	0x0006
        /*0012*/ 	.short	0x0028
        /*0014*/ 	.byte	0x00, 0xf5, 0x21, 0x00


	//----- nvinfo : EIATTR_KPARAM_INFO
	.align		4
.L_171:
        /*0018*/ 	.byte	0x04, 0x17
        /*001a*/ 	.short	(.L_173 - .L_172)
.L_172:
        /*001c*/ 	.word	0x00000000
        /*0020*/ 	.short	0x0005
        /*0022*/ 	.short	0x0020
        /*0024*/ 	.byte	0x00, 0xf0, 0x11, 0x00


	//----- nvinfo : EIATTR_KPARAM_INFO
	.align		4
.L_173:
        /*0028*/ 	.byte	0x04, 0x17
        /*002a*/ 	.short	(.L_175 - .L_174)
.L_174:
        /*002c*/ 	.word	0x00000000
        /*0030*/ 	.short	0x0004
        /*0032*/ 	.short	0x001c
        /*0034*/ 	.byte	0x00, 0xf0, 0x11, 0x00


	//----- nvinfo : EIATTR_KPARAM_INFO
	.align		4
.L_175:
        /*0038*/ 	.byte	0x04, 0x17
        /*003a*/ 	.short	(.L_177 - .L_176)
.L_176:
        /*003c*/ 	.word	0x00000000
        /*0040*/ 	.short	0x0003
        /*0042*/ 	.short	0x0018
        /*0044*/ 	.byte	0x00, 0xf0, 0x11, 0x00


	//----- nvinfo : EIATTR_KPARAM_INFO
	.align		4
.L_177:
        /*0048*/ 	.byte	0x04, 0x17
        /*004a*/ 	.short	(.L_179 - .L_178)
.L_178:
        /*004c*/ 	.word	0x00000000
        /*0050*/ 	.short	0x0002
        /*0052*/ 	.short	0x0010
        /*0054*/ 	.byte	0x00, 0xf5, 0x21, 0x00


	//----- nvinfo : EIATTR_KPARAM_INFO
	.align		4
.L_179:
        /*0058*/ 	.byte	0x04, 0x17
        /*005a*/ 	.short	(.L_181 - .L_180)
.L_180:
        /*005c*/ 	.word	0x00000000
        /*0060*/ 	.short	0x0001
        /*0062*/ 	.short	0x0008
        /*0064*/ 	.byte	0x00, 0xf5, 0x21, 0x00


	//----- nvinfo : EIATTR_KPARAM_INFO
	.align		4
.L_181:
        /*0068*/ 	.byte	0x04, 0x17
        /*006a*/ 	.short	(.L_183 - .L_182)
.L_182:
        /*006c*/ 	.word	0x00000000
        /*0070*/ 	.short	0x0000
        /*0072*/ 	.short	0x0000
        /*0074*/ 	.byte	0x00, 0xf5, 0x21, 0x00


	//----- nvinfo : EIATTR_SPARSE_MMA_MASK
	.align		4
.L_183:
        /*0078*/ 	.byte	0x03, 0x50
        /*007a*/ 	.short	0x0000


	//----- nvinfo : EIATTR_MAXREG_COUNT
	.align		4
        /*007c*/ 	.byte	0x03, 0x1b
        /*007e*/ 	.short	0x00ff


	//----- nvinfo : EIATTR_NUM_BARRIERS
	.align		4
        /*0080*/ 	.byte	0x02, 0x4c
        /*0082*/ 	.byte	0x01
	.zero		1


	//----- nvinfo : EIATTR_MERCURY_ISA_VERSION
	.align		4
        /*0084*/ 	.byte	0x03, 0x5f
        /*0086*/ 	.short	0x0101


	//----- nvinfo : EIATTR_VRC_CTA_INIT_COUNT
	.align		4
        /*0088*/ 	.byte	0x02, 0x4a
	.zero		1
	.zero		1


	//----- nvinfo : EIATTR_EXIT_INSTR_OFFSETS
	.align		4
        /*008c*/ 	.byte	0x04, 0x1c
        /*008e*/ 	.short	(.L_185 - .L_184)


	//   ....[0]....
.L_184:
        /*0090*/ 	.word	0x00000780


	//   ....[1]....
        /*0094*/ 	.word	0x00000820


	//----- nvinfo : EIATTR_CRS_STACK_SIZE
	.align		4
.L_185:
        /*0098*/ 	.byte	0x04, 0x1e
        /*009a*/ 	.short	(.L_187 - .L_186)
.L_186:
        /*009c*/ 	.word	0x00000000


	//----- nvinfo : EIATTR_CBANK_PARAM_SIZE
	.align		4
.L_187:
        /*00a0*/ 	.byte	0x03, 0x19
        /*00a2*/ 	.short	0x0030


	//----- nvinfo : EIATTR_PARAM_CBANK
	.align		4
        /*00a4*/ 	.byte	0x04, 0x0a
        /*00a6*/ 	.short	(.L_189 - .L_188)
	.align		4
.L_188:
        /*00a8*/ 	.word	index@(.nv.constant0._Z19wavespeed_block_maxPKfS0_S0_fiiPf)
        /*00ac*/ 	.short	0x0380
        /*00ae*/ 	.short	0x0030


	//----- nvinfo : EIATTR_SW_WAR
	.align		4
.L_189:
        /*00b0*/ 	.byte	0x04, 0x36
        /*00b2*/ 	.short	(.L_191 - .L_190)
.L_190:
        /*00b4*/ 	.word	0x00000008
.L_191:


//--------------------- .nv.callgraph             --------------------------
	.section	.nv.callgraph,"",@"SHT_CUDA_CALLGRAPH"
	.align	4
	.sectionentsize	8
	.align		4
        /*0000*/ 	.word	0x00000000
	.align		4
        /*0004*/ 	.word	0xffffffff
	.align		4
        /*0008*/ 	.word	0x00000000
	.align		4
        /*000c*/ 	.word	0xfffffffe
	.align		4
        /*0010*/ 	.word	0x00000000
	.align		4
        /*0014*/ 	.word	0xfffffffd
	.align		4
        /*0018*/ 	.word	0x00000000
	.align		4
        /*001c*/ 	.word	0xfffffffc


//--------------------- .text._Z12viscosity_uvPfS_iiffff --------------------------
	.section	.text._Z12viscosity_uvPfS_iiffff,"ax",@progbits
	.align	128
        .global         _Z12viscosity_uvPfS_iiffff
        .type           _Z12viscosity_uvPfS_iiffff,@function
        .size           _Z12viscosity_uvPfS_iiffff,(.L_x_74 - _Z12viscosity_uvPfS_iiffff)
        .other          _Z12viscosity_uvPfS_iiffff,@"STO_CUDA_ENTRY STV_DEFAULT"
_Z12viscosity_uvPfS_iiffff:
.text._Z12viscosity_uvPfS_iiffff:
[----:B------:R-:W-:Y:S01]  /*0000*/  LDC R1, c[0x0][0x37c] ;  /* 0x0000df00ff017b82 */ /* 0x000fe20000000800 */
[----:B------:R-:W0:Y:S07]  /*0010*/  S2R R5, SR_TID.Y ;  /* 0x0000000000057919 */ /* 0x000e2e0000002200 */
[----:B------:R-:W1:Y:S01]  /*0020*/  LDC R2, c[0x0][0x360] ;  /* 0x0000d800ff027b82 */ /* 0x000e620000000800 */
[----:B------:R-:W2:Y:S01]  /*0030*/  LDCU.64 UR6, c[0x0][0x390] ;  /* 0x00007200ff0677ac */ /* 0x000ea20008000a00 */
[----:B------:R-:W1:Y:S06]  /*0040*/  S2R R3, SR_TID.X ;  /* 0x0000000000037919 */ /* 0x000e6c0000002100 */
[----:B------:R-:W0:Y:S08]  /*0050*/  S2UR UR5, SR_CTAID.Y ;  /* 0x00000000000579c3 */ /* 0x000e300000002600 */
[----:B------:R-:W0:Y:S08]  /*0060*/  LDC R12, c[0x0][0x364] ;  /* 0x0000d900ff0c7b82 */ /* 0x000e300000000800 */
[----:B------:R-:W1:Y:S01]  /*0070*/  S2UR UR4, SR_CTAID.X ;  /* 0x00000000000479c3 */ /* 0x000e620000002500 */
[----:B0-----:R-:W-:-:S05]  /*0080*/  IMAD R12, R12, UR5, R5 ;  /* 0x000000050c0c7c24 */ /* 0x001fca000f8e0205 */
[----:B--2---:R-:W-:Y:S01]  /*0090*/  ISETP.GE.AND P0, PT, R12, UR7, PT ;  /* 0x000000070c007c0c */ /* 0x004fe2000bf06270 */
[----:B-1----:R-:W-:-:S05]  /*00a0*/  IMAD R2, R2, UR4, R3 ;  /* 0x0000000402027c24 */ /* 0x002fca000f8e0203 */
[----:B------:R-:W-:-:S13]  /*00b0*/  ISETP.GE.OR P0, PT, R2, UR6, P0 ;  /* 0x0000000602007c0c */ /* 0x000fda0008706670 */
[----:B------:R-:W-:Y:S05]  /*00c0*/  @P0 EXIT ;  /* 0x000000000000094d */ /* 0x000fea0003800000 */
[----:B------:R-:W0:Y:S02]  /*00d0*/  LDC R0, c[0x0][0x398] ;  /* 0x0000e600ff007b82 */ /* 0x000e240000000800 */
[----:B0-----:R-:W-:-:S04]  /*00e0*/  FMUL R0, R0, R0 ;  /* 0x0000000000007220 */ /* 0x001fc80000400000 */
[----:B------:R-:W-:-:S05]  /*00f0*/  VIADD R3, R0, 0x1800000 ;  /* 0x0180000000037836 */ /* 0x000fca0000000000 */
[----:B------:R-:W-:-:S04]  /*0100*/  LOP3.LUT R3, R3, 0x7f800000, RZ, 0xc0, !PT ;  /* 0x7f80000003037812 */ /* 0x000fc800078ec0ff */
[----:B------:R-:W-:-:S13]  /*0110*/  ISETP.GT.U32.AND P0, PT, R3, 0x1ffffff, PT ;  /* 0x01ffffff0300780c */ /* 0x000fda0003f04070 */
[----:B------:R-:W-:Y:S05]  /*0120*/  @P0 BRA `(.L_x_0) ;  /* 0x0000000000100947 */ /* 0x000fea0003800000 */
[----:B------:R-:W-:-:S07]  /*0130*/  MOV R4, 0x150 ;  /* 0x0000015000047802 */ /* 0x000fce0000000f00 */
[----:B------:R-:W-:Y:S05]  /*0140*/  CALL.REL.NOINC `($__internal_0_$__cuda_sm20_rcp_rn_f32_slowpath) ;  /* 0x0000000c007c7944 */ /* 0x000fea0003c00000 */
[----:B------:R-:W-:Y:S01]  /*0150*/  IMAD.MOV.U32 R16, RZ, RZ, R3 ;  /* 0x000000ffff107224 */ /* 0x000fe200078e0003 */
[----:B------:R-:W-:Y:S06]  /*0160*/  BRA `(.L_x_1) ;  /* 0x0000000000107947 */ /* 0x000fec0003800000 */
.L_x_0:
[----:B------:R-:W0:Y:S02]  /*0170*/  MUFU.RCP R3, R0 ;  /* 0x0000000000037308 */ /* 0x000e240000001000 */
[----:B0-----:R-:W-:-:S04]  /*0180*/  FFMA R4, R0, R3, -1 ;  /* 0xbf80000000047423 */ /* 0x001fc80000000003 */
[----:B------:R-:W-:-:S04]  /*0190*/  FADD.FTZ R4, -R4, -RZ ;  /* 0x800000ff04047221 */ /* 0x000fc80000010100 */
[----:B------:R-:W-:-:S07]  /*01a0*/  FFMA R16, R3, R4, R3 ;  /* 0x0000000403107223 */ /* 0x000fce0000000003 */
.L_x_1:
[----:B------:R-:W0:Y:S02]  /*01b0*/  LDC R0, c[0x0][0x39c] ;  /* 0x0000e700ff007b82 */ /* 0x000e240000000800 */
[----:B0-----:R-:W-:-:S05]  /*01c0*/  FMUL R0, R0, R0 ;  /* 0x0000000000007220 */ /* 0x001fca0000400000 */
[----:B------:R-:W-:-:S04]  /*01d0*/  IADD3 R3, PT, PT, R0, 0x1800000, RZ ;  /* 0x0180000000037810 */ /* 0x000fc80007ffe0ff */
[----:B------:R-:W-:-:S04]  /*01e0*/  LOP3.LUT R3, R3, 0x7f800000, RZ, 0xc0, !PT ;  /* 0x7f80000003037812 */ /* 0x000fc800078ec0ff */
[----:B------:R-:W-:-:S13]  /*01f0*/  ISETP.GT.U32.AND P0, PT, R3, 0x1ffffff, PT ;  /* 0x01ffffff0300780c */ /* 0x000fda0003f04070 */
[----:B------:R-:W-:Y:S05]  /*0200*/  @P0 BRA `(.L_x_2) ;  /* 0x0000000000100947 */ /* 0x000fea0003800000 */
[----:B------:R-:W-:-:S07]  /*0210*/  MOV R4, 0x230 ;  /* 0x0000023000047802 */ /* 0x000fce0000000f00 */
[----:B------:R-:W-:Y:S05]  /*0220*/  CALL.REL.NOINC `($__internal_0_$__cuda_sm20_rcp_rn_f32_slowpath) ;  /* 0x0000000c00447944 */ /* 0x000fea0003c00000 */
[----:B------:R-:W-:Y:S01]  /*0230*/  IMAD.MOV.U32 R0, RZ, RZ, R3 ;  /* 0x000000ffff007224 */ /* 0x000fe200078e0003 */
[----:B------:R-:W-:Y:S06]  /*0240*/  BRA `(.L_x_3) ;  /* 0x0000000000107947 */ /* 0x000fec0003800000 */
.L_x_2:
[----:B------:R-:W0:Y:S02]  /*0250*/  MUFU.RCP R3, R0 ;  /* 0x0000000000037308 */ /* 0x000e240000001000 */
[----:B0-----:R-:W-:-:S04]  /*0260*/  FFMA R4, R0, R3, -1 ;  /* 0xbf80000000047423 */ /* 0x001fc80000000003 */
[----:B------:R-:W-:-:S04]  /*0270*/  FADD.FTZ R4, -R4, -RZ ;  /* 0x800000ff04047221 */ /* 0x000fc80000010100 */
[----:B------:R-:W-:-:S07]  /*0280*/  FFMA R0, R3, R4, R3 ;  /* 0x0000000403007223 */ /* 0x000fce0000000003 */
.L_x_3:
[----:B------:R-:W0:Y:S01]  /*0290*/  LDC.64 R4, c[0x0][0x390] ;  /* 0x0000e400ff047b82 */ /* 0x000e220000000a00 */
[----:B------:R-:W-:Y:S01]  /*02a0*/  VIADD R9, R12, 0xffffffff ;  /* 0xffffffff0c097836 */ /* 0x000fe20000000000 */
[----:B------:R-:W1:Y:S04]  /*02b0*/  LDCU.64 UR4, c[0x0][0x358] ;  /* 0x00006b00ff0477ac */ /* 0x000e680008000a00 */
[----:B------:R-:W-:Y:S02]  /*02c0*/  ISETP.GE.AND P3, PT, R9, RZ, PT ;  /* 0x000000ff0900720c */ /* 0x000fe40003f66270 */
[----:B0-----:R-:W-:Y:S02]  /*02d0*/  IABS R8, R5 ;  /* 0x0000000500087213 */ /* 0x001fe40000000000 */
[----:B------:R-:W-:-:S02]  /*02e0*/  IABS R3, R4 ;  /* 0x0000000400037213 */ /* 0x000fc40000000000 */
[----:B------:R-:W0:Y:S08]  /*02f0*/  I2F.RP R14, R8 ;  /* 0x00000008000e7306 */ /* 0x000e300000209400 */
[----:B------:R-:W2:Y:S08]  /*0300*/  I2F.RP R13, R3 ;  /* 0x00000003000d7306 */ /* 0x000eb00000209400 */
[----:B0-----:R-:W0:Y:S08]  /*0310*/  MUFU.RCP R14, R14 ;  /* 0x0000000e000e7308 */ /* 0x001e300000001000 */
[----:B--2---:R-:W2:Y:S01]  /*0320*/  MUFU.RCP R13, R13 ;  /* 0x0000000d000d7308 */ /* 0x004ea20000001000 */
[----:B0-----:R-:W-:Y:S01]  /*0330*/  VIADD R6, R14, 0xffffffe ;  /* 0x0ffffffe0e067836 */ /* 0x001fe20000000000 */
[----:B------:R-:W-:-:S02]  /*0340*/  IABS R14, R9 ;  /* 0x00000009000e7213 */ /* 0x000fc40000000000 */
[----:B------:R-:W-:-:S04]  /*0350*/  LOP3.LUT R9, RZ, R5, RZ, 0x33, !PT ;  /* 0x00000005ff097212 */ /* 0x000fc800078e33ff */
[----:B------:R0:W3:Y:S01]  /*0360*/  F2I.FTZ.U32.TRUNC.NTZ R7, R6 ;  /* 0x0000000600077305 */ /* 0x0000e2000021f000 */
[----:B--2---:R-:W-:-:S07]  /*0370*/  VIADD R10, R13, 0xffffffe ;  /* 0x0ffffffe0d0a7836 */ /* 0x004fce0000000000 */
[----:B------:R2:W4:Y:S01]  /*0380*/  F2I.FTZ.U32.TRUNC.NTZ R11, R10 ;  /* 0x0000000a000b7305 */ /* 0x000522000021f000 */
[----:B0-----:R-:W-:Y:S01]  /*0390*/  HFMA2 R6, -RZ, RZ, 0, 0 ;  /* 0x00000000ff067431 */ /* 0x001fe200000001ff */
[----:B---3--:R-:W-:Y:S02]  /*03a0*/  IADD3 R15, PT, PT, RZ, -R7, RZ ;  /* 0x80000007ff0f7210 */ /* 0x008fe40007ffe0ff */
[----:B--2---:R-:W-:-:S03]  /*03b0*/  MOV R10, RZ ;  /* 0x000000ff000a7202 */ /* 0x004fc60000000f00 */
[----:B------:R-:W-:Y:S02]  /*03c0*/  IMAD R15, R15, R8, RZ ;  /* 0x000000080f0f7224 */ /* 0x000fe400078e02ff */
[----:B----4-:R-:W-:Y:S02]  /*03d0*/  IMAD.MOV R18, RZ, RZ, -R11 ;  /* 0x000000ffff127224 */ /* 0x010fe400078e0a0b */
[----:B------:R-:W-:Y:S02]  /*03e0*/  IMAD.HI.U32 R13, R7, R15, R6 ;  /* 0x0000000f070d7227 */ /* 0x000fe400078e0006 */
[----:B------:R-:W0:Y:S02]  /*03f0*/  I2F.U32.RP R7, R5 ;  /* 0x0000000500077306 */ /* 0x000e240000209000 */
[----:B------:R-:W-:Y:S02]  /*0400*/  IMAD.MOV.U32 R15, RZ, RZ, R14 ;  /* 0x000000ffff0f7224 */ /* 0x000fe400078e000e */
[----:B------:R-:W-:-:S02]  /*0410*/  VIADD R14, R2, 0x1 ;  /* 0x00000001020e7836 */ /* 0x000fc40000000000 */
[----:B------:R-:W-:-:S04]  /*0420*/  IMAD.HI.U32 R6, R13, R15, RZ ;  /* 0x0000000f0d067227 */ /* 0x000fc800078e00ff */
[----:B------:R-:W-:Y:S01]  /*0430*/  IMAD R17, R18, R3, RZ ;  /* 0x0000000312117224 */ /* 0x000fe200078e02ff */
[----:B------:R-:W-:Y:S02]  /*0440*/  IADD3 R6, PT, PT, -R6, RZ, RZ ;  /* 0x000000ff06067210 */ /* 0x000fe40007ffe1ff */
[----:B------:R-:W-:Y:S01]  /*0450*/  IABS R18, R14 ;  /* 0x0000000e00127213 */ /* 0x000fe20000000000 */
[----:B------:R-:W-:Y:S01]  /*0460*/  IMAD.HI.U32 R10, R11, R17, R10 ;  /* 0x000000110b0a7227 */ /* 0x000fe200078e000a */
[----:B0-----:R-:W0:Y:S03]  /*0470*/  MUFU.RCP R7, R7 ;  /* 0x0000000700077308 */ /* 0x001e260000001000 */
[----:B------:R-:W-:Y:S02]  /*0480*/  IMAD R15, R8, R6, R15 ;  /* 0x00000006080f7224 */ /* 0x000fe400078e020f */
[----:B------:R-:W-:-:S02]  /*0490*/  VIADD R6, R2, 0xffffffff ;  /* 0xffffffff02067836 */ /* 0x000fc40000000000 */
[----:B------:R-:W-:Y:S01]  /*04a0*/  IMAD.HI.U32 R11, R10, R18, RZ ;  /* 0x000000120a0b7227 */ /* 0x000fe200078e00ff */
[----:B------:R-:W-:Y:S02]  /*04b0*/  ISETP.GT.U32.AND P0, PT, R8, R15, PT ;  /* 0x0000000f0800720c */ /* 0x000fe40003f04070 */
[----:B------:R-:W-:Y:S01]  /*04c0*/  IABS R20, R6 ;  /* 0x0000000600147213 */ /* 0x000fe20000000000 */
[----:B------:R-:W-:Y:S01]  /*04d0*/  IMAD.MOV R11, RZ, RZ, -R11 ;  /* 0x000000ffff0b7224 */ /* 0x000fe200078e0a0b */
[----:B------:R-:W-:Y:S01]  /*04e0*/  ISETP.GE.AND P4, PT, R6, RZ, PT ;  /* 0x000000ff0600720c */ /* 0x000fe20003f86270 */
[----:B------:R-:W-:Y:S02]  /*04f0*/  IMAD.MOV.U32 R6, RZ, RZ, RZ ;  /* 0x000000ffff067224 */ /* 0x000fe400078e00ff */
[----:B------:R-:W-:-:S04]  /*0500*/  IMAD.HI.U32 R17, R10, R20, RZ ;  /* 0x000000140a117227 */ /* 0x000fc800078e00ff */
[----:B------:R-:W-:Y:S02]  /*0510*/  IMAD.MOV R17, RZ, RZ, -R17 ;  /* 0x000000ffff117224 */ /* 0x000fe400078e0a11 */
[----:B------:R-:W-:Y:S01]  /*0520*/  IMAD R18, R3, R11, R18 ;  /* 0x0000000b03127224 */ /* 0x000fe200078e0212 */
[----:B------:R-:W-:Y:S01]  /*0530*/  @!P0 IADD3 R15, PT, PT, R15, -R8, RZ ;  /* 0x800000080f0f8210 */ /* 0x000fe20007ffe0ff */
[----:B------:R-:W-:Y:S02]  /*0540*/  IMAD R20, R3, R17, R20 ;  /* 0x0000001103147224 */ /* 0x000fe400078e0214 */
[----:B0-----:R-:W-:Y:S01]  /*0550*/  VIADD R11, R7, 0xffffffe ;  /* 0x0ffffffe070b7836 */ /* 0x001fe20000000000 */
[C---:B------:R-:W-:Y:S02]  /*0560*/  ISETP.GT.U32.AND P0, PT, R3.reuse, R18, PT ;  /* 0x000000120300720c */ /* 0x040fe40003f04070 */
[----:B------:R-:W-:Y:S01]  /*0570*/  ISETP.GT.U32.AND P2, PT, R8, R15, PT ;  /* 0x0000000f0800720c */ /* 0x000fe20003f44070 */
[----:B------:R-:W0:Y:S01]  /*0580*/  F2I.FTZ.U32.TRUNC.NTZ R7, R11 ;  /* 0x0000000b00077305 */ /* 0x000e22000021f000 */
[----:B------:R-:W-:-:S09]  /*0590*/  ISETP.GT.U32.AND P1, PT, R3, R20, PT ;  /* 0x000000140300720c */ /* 0x000fd20003f24070 */
[----:B------:R-:W-:Y:S02]  /*05a0*/  @!P0 IADD3 R18, PT, PT, R18, -R3, RZ ;  /* 0x8000000312128210 */ /* 0x000fe40007ffe0ff */
[----:B------:R-:W-:Y:S01]  /*05b0*/  @!P2 IMAD.IADD R15, R15, 0x1, -R8 ;  /* 0x000000010f0fa824 */ /* 0x000fe200078e0a08 */
[----:B------:R-:W-:Y:S01]  /*05c0*/  ISETP.NE.AND P2, PT, R5, RZ, PT ;  /* 0x000000ff0500720c */ /* 0x000fe20003f45270 */
[----:B------:R-:W-:Y:S01]  /*05d0*/  @!P1 IMAD.IADD R20, R20, 0x1, -R3 ;  /* 0x0000000114149824 */ /* 0x000fe200078e0a03 */
[----:B------:R-:W-:Y:S01]  /*05e0*/  ISETP.GT.U32.AND P0, PT, R3, R18, PT ;  /* 0x000000120300720c */ /* 0x000fe20003f04070 */
[----:B0-----:R-:W-:Y:S01]  /*05f0*/  IMAD.MOV R22, RZ, RZ, -R7 ;  /* 0x000000ffff167224 */ /* 0x001fe200078e0a07 */
[----:B------:R-:W-:Y:S02]  /*0600*/  @!P3 IADD3 R15, PT, PT, -R15, RZ, RZ ;  /* 0x000000ff0f0fb210 */ /* 0x000fe40007ffe1ff */
[----:B------:R-:W-:Y:S01]  /*0610*/  ISETP.GE.AND P1, PT, R14, RZ, PT ;  /* 0x000000ff0e00720c */ /* 0x000fe20003f26270 */
[----:B------:R-:W-:Y:S01]  /*0620*/  IMAD R11, R22, R5, RZ ;  /* 0x00000005160b7224 */ /* 0x000fe200078e02ff */
[----:B------:R-:W-:-:S02]  /*0630*/  ISETP.GT.U32.AND P3, PT, R3, R20, PT ;  /* 0x000000140300720c */ /* 0x000fc40003f64070 */
[----:B------:R-:W-:Y:S01]  /*0640*/  SEL R15, R9, R15, !P2 ;  /* 0x0000000f090f7207 */ /* 0x000fe20005000000 */
[----:B------:R-:W-:Y:S01]  /*0650*/  IMAD.HI.U32 R11, R7, R11, R6 ;  /* 0x0000000b070b7227 */ /* 0x000fe200078e0006 */
[----:B------:R-:W-:Y:S02]  /*0660*/  LOP3.LUT R6, RZ, R4, RZ, 0x33, !PT ;  /* 0x00000004ff067212 */ /* 0x000fe400078e33ff */
[----:B------:R-:W-:Y:S01]  /*0670*/  SHF.R.S32.HI R14, RZ, 0x1f, R15 ;  /* 0x0000001fff0e7819 */ /* 0x000fe2000001140f */
[----:B------:R-:W-:Y:S01]  /*0680*/  @!P0 IMAD.IADD R18, R18, 0x1, -R3 ;  /* 0x0000000112128824 */ /* 0x000fe200078e0a03 */
[----:B------:R-:W-:Y:S02]  /*0690*/  ISETP.NE.AND P0, PT, R4, RZ, PT ;  /* 0x000000ff0400720c */ /* 0x000fe40003f05270 */
[----:B------:R-:W-:Y:S01]  /*06a0*/  LOP3.LUT R14, R14, R5, RZ, 0xc0, !PT ;  /* 0x000000050e0e7212 */ /* 0x000fe200078ec0ff */
[----:B------:R-:W-:Y:S02]  /*06b0*/  @!P1 IMAD.MOV R18, RZ, RZ, -R18 ;  /* 0x000000ffff129224 */ /* 0x000fe400078e0a12 */
[----:B------:R-:W-:-:S02]  /*06c0*/  @!P3 IADD3 R20, PT, PT, R20, -R3, RZ ;  /* 0x800000031414b210 */ /* 0x000fc40007ffe0ff */
[----:B------:R-:W-:Y:S01]  /*06d0*/  IMAD.IADD R7, R15, 0x1, R14 ;  /* 0x000000010f077824 */ /* 0x000fe200078e020e */
[----:B------:R-:W-:Y:S01]  /*06e0*/  SEL R19, R6, R18, !P0 ;  /* 0x0000001206137207 */ /* 0x000fe20004000000 */
[----:B------:R-:W-:Y:S01]  /*06f0*/  IMAD.HI.U32 R14, R11, R12, RZ ;  /* 0x0000000c0b0e7227 */ /* 0x000fe200078e00ff */
[----:B------:R-:W-:Y:S02]  /*0700*/  @!P4 IADD3 R20, PT, PT, -R20, RZ, RZ ;  /* 0x000000ff1414c210 */ /* 0x000fe40007ffe1ff */
[----:B------:R-:W-:Y:S01]  /*0710*/  IABS R15, R7 ;  /* 0x00000007000f7213 */ /* 0x000fe20000000000 */
[----:B------:R-:W-:Y:S01]  /*0720*/  IMAD.MOV R14, RZ, RZ, -R14 ;  /* 0x000000ffff0e7224 */ /* 0x000fe200078e0a0e */
[----:B------:R-:W-:Y:S01]  /*0730*/  SEL R17, R6, R20, !P0 ;  /* 0x0000001406117207 */ /* 0x000fe20004000000 */
[----:B------:R-:W-:Y:S01]  /*0740*/  VIADD R18, R12, 0x1 ;  /* 0x000000010c127836 */ /* 0x000fe20000000000 */
[----:B------:R-:W-:Y:S01]  /*0750*/  SHF.R.S32.HI R21, RZ, 0x1f, R19 ;  /* 0x0000001fff157819 */ /* 0x000fe20000011413 */
[----:B------:R-:W-:Y:S01]  /*0760*/  IMAD R14, R5, R14, R12 ;  /* 0x0000000e050e7224 */ /* 0x000fe200078e020c */
[----:B------:R-:W-:Y:S01]  /*0770*/  IABS R20, R2 ;  /* 0x0000000200147213 */ /* 0x000fe20000000000 */
[----:B------:R-:W-:Y:S01]  /*0780*/  IMAD.HI.U32 R22, R13, R15, RZ ;  /* 0x0000000f0d167227 */ /* 0x000fe200078e00ff */
[----:B------:R-:W-:-:S02]  /*0790*/  LOP3.LUT R12, R21, R4, RZ, 0xc0, !PT ;  /* 0x00000004150c7212 */ /* 0x000fc400078ec0ff */
[----:B------:R-:W-:Y:S01]  /*07a0*/  SHF.R.S32.HI R23, RZ, 0x1f, R17 ;  /* 0x0000001fff177819 */ /* 0x000fe20000011411 */
[----:B------:R-:W-:Y:S01]  /*07b0*/  IMAD.HI.U32 R21, R11, R18, RZ ;  /* 0x000000120b157227 */ /* 0x000fe200078e00ff */
[----:B------:R-:W-:Y:S02]  /*07c0*/  MOV R13, R20 ;  /* 0x00000014000d7202 */ /* 0x000fe40000000f00 */
[----:B------:R-:W-:Y:S01]  /*07d0*/  LOP3.LUT R20, R23, R4, RZ, 0xc0, !PT ;  /* 0x0000000417147212 */ /* 0x000fe200078ec0ff */
[----:B------:R-:W-:Y:S01]  /*07e0*/  IMAD.MOV R22, RZ, RZ, -R22 ;  /* 0x000000ffff167224 */ /* 0x000fe200078e0a16 */
[----:B------:R-:W-:Y:S01]  /*07f0*/  ISETP.GE.U32.AND P3, PT, R14, R5, PT ;  /* 0x000000050e00720c */ /* 0x000fe20003f66070 */
[----:B------:R-:W-:Y:S01]  /*0800*/  IMAD.IADD R11, R19, 0x1, R12 ;  /* 0x00000001130b7824 */ /* 0x000fe200078e020c */
[----:B------:R-:W-:Y:S01]  /*0810*/  IADD3 R12, PT, PT, R17, R20, RZ ;  /* 0x00000014110c7210 */ /* 0x000fe20007ffe0ff */
[----:B------:R-:W-:-:S03]  /*0820*/  IMAD.HI.U32 R19, R10, R13, RZ ;  /* 0x0000000d0a137227 */ /* 0x000fc600078e00ff */
[----:B------:R-:W-:Y:S01]  /*0830*/  IABS R17, R11 ;  /* 0x0000000b00117213 */ /* 0x000fe20000000000 */
[----:B------:R-:W-:Y:S02]  /*0840*/  IMAD.MOV R21, RZ, RZ, -R21 ;  /* 0x000000ffff157224 */ /* 0x000fe400078e0a15 */
[C---:B------:R-:W-:Y:S02]  /*0850*/  IMAD R15, R8.reuse, R22, R15 ;  /* 0x00000016080f7224 */ /* 0x040fe400078e020f */
[----:B------:R-:W-:Y:S01]  /*0860*/  IMAD.MOV R22, RZ, RZ, -R19 ;  /* 0x000000ffff167224 */ /* 0x000fe200078e0a13 */
[----:B------:R-:W-:Y:S01]  /*0870*/  IABS R19, R12 ;  /* 0x0000000c00137213 */ /* 0x000fe20000000000 */
[----:B------:R-:W-:Y:S01]  /*0880*/  IMAD R20, R5, R21, R18 ;  /* 0x0000001505147224 */ /* 0x000fe200078e0212 */
[----:B------:R-:W-:Y:S01]  /*0890*/  ISETP.GT.U32.AND P5, PT, R8, R15, PT ;  /* 0x0000000f0800720c */ /* 0x000fe20003fa4070 */
[----:B------:R-:W-:Y:S02]  /*08a0*/  IMAD R18, R3, R22, R13 ;  /* 0x0000001603127224 */ /* 0x000fe400078e020d */
[----:B------:R-:W-:Y:S01]  /*08b0*/  IMAD.HI.U32 R13, R10, R17, RZ ;  /* 0x000000110a0d7227 */ /* 0x000fe200078e00ff */
[----:B------:R-:W-:-:S02]  /*08c0*/  ISETP.GE.U32.AND P4, PT, R20, R5, PT ;  /* 0x000000051400720c */ /* 0x000fc40003f86070 */
[----:B------:R-:W-:Y:S01]  /*08d0*/  ISETP.GT.U32.AND P1, PT, R3, R18, PT ;  /* 0x000000120300720c */ /* 0x000fe20003f24070 */
[----:B------:R-:W-:Y:S01]  /*08e0*/  @P3 IMAD.IADD R14, R14, 0x1, -R5 ;  /* 0x000000010e0e3824 */ /* 0x000fe200078e0a05 */
[----:B------:R-:W-:Y:S01]  /*08f0*/  IADD3 R22, PT, PT, -R13, RZ, RZ ;  /* 0x000000ff0d167210 */ /* 0x000fe20007ffe1ff */
[----:B------:R-:W-:-:S03]  /*0900*/  IMAD.HI.U32 R10, R10, R19, RZ ;  /* 0x000000130a0a7227 */ /* 0x000fc600078e00ff */
[----:B------:R-:W-:Y:S01]  /*0910*/  ISETP.GE.U32.AND P3, PT, R14, R5, PT ;  /* 0x000000050e00720c */ /* 0x000fe20003f66070 */
[----:B------:R-:W-:Y:S01]  /*0920*/  IMAD.MOV R24, RZ, RZ, -R10 ;  /* 0x000000ffff187224 */ /* 0x000fe200078e0a0a */
[----:B------:R-:W-:Y:S01]  /*0930*/  @!P5 IADD3 R15, PT, PT, R15, -R8, RZ ;  /* 0x800000080f0fd210 */ /* 0x000fe20007ffe0ff */
[C---:B------:R-:W-:Y:S02]  /*0940*/  IMAD R10, R3.reuse, R22, R17 ;  /* 0x00000016030a7224 */ /* 0x040fe400078e0211 */
[C---:B------:R-:W-:Y:S01]  /*0950*/  IMAD R22, R3.reuse, R24, R19 ;  /* 0x0000001803167224 */ /* 0x040fe200078e0213 */
[----:B------:R-:W-:Y:S01]  /*0960*/  ISETP.GT.U32.AND P5, PT, R8, R15, PT ;  /* 0x0000000f0800720c */ /* 0x000fe20003fa4070 */
[----:B------:R-:W-:Y:S01]  /*0970*/  @P4 IMAD.IADD R20, R20, 0x1, -R5 ;  /* 0x0000000114144824 */ /* 0x000fe200078e0a05 */
[----:B------:R-:W-:Y:S02]  /*0980*/  ISETP.GT.U32.AND P6, PT, R3, R10, PT ;  /* 0x0000000a0300720c */ /* 0x000fe40003fc4070 */
[----:B------:R-:W-:-:S02]  /*0990*/  @!P1 IADD3 R18, PT, PT, R18, -R3, RZ ;  /* 0x8000000312129210 */ /* 0x000fc40007ffe0ff */
[----:B------:R-:W-:Y:S01]  /*09a0*/  ISETP.GT.U32.AND P4, PT, R3, R22, PT ;  /* 0x000000160300720c */ /* 0x000fe20003f84070 */
[----:B------:R-:W-:Y:S01]  /*09b0*/  @P3 IMAD.IADD R14, R14, 0x1, -R5 ;  /* 0x000000010e0e3824 */ /* 0x000fe200078e0a05 */
[----:B------:R-:W-:Y:S02]  /*09c0*/  ISETP.GE.U32.AND P1, PT, R20, R5, PT ;  /* 0x000000051400720c */ /* 0x000fe40003f26070 */
[----:B------:R-:W-:-:S03]  /*09d0*/  ISETP.GE.AND P3, PT, R7, RZ, PT ;  /* 0x000000ff0700720c */ /* 0x000fc60003f66270 */
[----:B------:R-:W-:Y:S02]  /*09e0*/  @!P5 IADD3 R15, PT, PT, R15, -R8, RZ ;  /* 0x800000080f0fd210 */ /* 0x000fe40007ffe0ff */
[----:B------:R-:W-:Y:S01]  /*09f0*/  @!P6 IMAD.IADD R10, R10, 0x1, -R3 ;  /* 0x000000010a0ae824 */ /* 0x000fe200078e0a03 */
[----:B------:R-:W-:-:S03]  /*0a00*/  ISETP.GT.U32.AND P5, PT, R3, R18, PT ;  /* 0x000000120300720c */ /* 0x000fc60003fa4070 */
[----:B------:R-:W-:Y:S02]  /*0a10*/  @!P4 IADD3 R22, PT, PT, R22, -R3, RZ ;  /* 0x800000031616c210 */ /* 0x000fe40007ffe0ff */
[----:B------:R-:W-:Y:S01]  /*0a20*/  @P1 IMAD.IADD R20, R20, 0x1, -R5 ;  /* 0x0000000114141824 */ /* 0x000fe200078e0a05 */
[----:B------:R-:W-:Y:S02]  /*0a30*/  ISETP.NE.U32.AND P4, PT, R5, RZ, PT ;  /* 0x000000ff0500720c */ /* 0x000fe40003f85070 */
[C---:B------:R-:W-:Y:S02]  /*0a40*/  ISETP.GT.U32.AND P1, PT, R3.reuse, R10, PT ;  /* 0x0000000a0300720c */ /* 0x040fe40003f24070 */
[----:B------:R-:W-:Y:S02]  /*0a50*/  ISETP.GT.U32.AND P6, PT, R3, R22, PT ;  /* 0x000000160300720c */ /* 0x000fe40003fc4070 */
[----:B------:R-:W-:Y:S01]  /*0a60*/  SEL R7, R9, R14, !P4 ;  /* 0x0000000e09077207 */ /* 0x000fe20006000000 */
[----:B------:R-:W-:Y:S01]  /*0a70*/  @!P5 IMAD.IADD R18, R18, 0x1, -R3 ;  /* 0x000000011212d824 */ /* 0x000fe200078e0a03 */
[----:B------:R-:W-:-:S02]  /*0a80*/  @!P3 IADD3 R15, PT, PT, -R15, RZ, RZ ;  /* 0x000000ff0f0fb210 */ /* 0x000fc40007ffe1ff */
[----:B------:R-:W-:Y:S02]  /*0a90*/  SEL R13, R9, R20, !P4 ;  /* 0x00000014090d7207 */ /* 0x000fe40006000000 */
[----:B------:R-:W-:Y:S02]  /*0aa0*/  ISETP.GE.AND P4, PT, R2, RZ, PT ;  /* 0x000000ff0200720c */ /* 0x000fe40003f86270 */
[----:B------:R-:W-:Y:S02]  /*0ab0*/  ISETP.GE.AND P3, PT, R11, RZ, PT ;  /* 0x000000ff0b00720c */ /* 0x000fe40003f66270 */
[----:B------:R-:W-:Y:S01]  /*0ac0*/  SEL R15, R9, R15, !P2 ;  /* 0x0000000f090f7207 */ /* 0x000fe20005000000 */
[----:B------:R-:W-:Y:S01]  /*0ad0*/  @!P6 IMAD.IADD R22, R22, 0x1, -R3 ;  /* 0x000000011616e824 */ /* 0x000fe200078e0a03 */
[----:B------:R-:W-:Y:S01]  /*0ae0*/  ISETP.GE.AND P2, PT, R12, RZ, PT ;  /* 0x000000ff0c00720c */ /* 0x000fe20003f46270 */
[----:B------:R-:W0:Y:S01]  /*0af0*/  LDC.64 R8, c[0x0][0x380] ;  /* 0x0000e000ff087b82 */ /* 0x000e220000000a00 */
[----:B------:R-:W-:-:S02]  /*0b00*/  SHF.R.S32.HI R2, RZ, 0x1f, R15 ;  /* 0x0000001fff027819 */ /* 0x000fc4000001140f */
[----:B------:R-:W-:Y:S02]  /*0b10*/  @!P1 IADD3 R10, PT, PT, R10, -R3, RZ ;  /* 0x800000030a0a9210 */ /* 0x000fe40007ffe0ff */
[----:B------:R-:W-:Y:S02]  /*0b20*/  LOP3.LUT R12, R2, R5, RZ, 0xc0, !PT ;  /* 0x00000005020c7212 */ /* 0x000fe400078ec0ff */
[----:B------:R-:W-:Y:S01]  /*0b30*/  @!P4 IADD3 R18, PT, PT, -R18, RZ, RZ ;  /* 0x000000ff1212c210 */ /* 0x000fe20007ffe1ff */
[----:B------:R-:W2:Y:S01]  /*0b40*/  LDC.64 R2, c[0x0][0x388] ;  /* 0x0000e200ff027b82 */ /* 0x000ea20000000a00 */
[----:B------:R-:W-:Y:S02]  /*0b50*/  @!P3 IMAD.MOV R10, RZ, RZ, -R10 ;  /* 0x000000ffff0ab224 */ /* 0x000fe400078e0a0a */
[----:B------:R-:W-:Y:S01]  /*0b60*/  SEL R18, R6, R18, !P0 ;  /* 0x0000001206127207 */ /* 0x000fe20004000000 */
[----:B------:R-:W-:Y:S01]  /*0b70*/  IMAD.IADD R5, R15, 0x1, R12 ;  /* 0x000000010f057824 */ /* 0x000fe200078e020c */
[----:B------:R-:W-:-:S02]  /*0b80*/  @!P2 IADD3 R22, PT, PT, -R22, RZ, RZ ;  /* 0x000000ff1616a210 */ /* 0x000fc40007ffe1ff */
[C---:B------:R-:W-:Y:S01]  /*0b90*/  SEL R10, R6.reuse, R10, !P0 ;  /* 0x0000000a060a7207 */ /* 0x040fe20004000000 */
[--C-:B------:R-:W-:Y:S01]  /*0ba0*/  IMAD R23, R13, R4, R18.reuse ;  /* 0x000000040d177224 */ /* 0x100fe200078e0212 */
[----:B------:R-:W-:Y:S02]  /*0bb0*/  SHF.R.S32.HI R11, RZ, 0x1f, R18 ;  /* 0x0000001fff0b7819 */ /* 0x000fe40000011412 */
[----:B------:R-:W-:Y:S02]  /*0bc0*/  SEL R6, R6, R22, !P0 ;  /* 0x0000001606067207 */ /* 0x000fe40004000000 */
[-C--:B------:R-:W-:Y:S02]  /*0bd0*/  LOP3.LUT R12, R11, R4.reuse, RZ, 0xc0, !PT ;  /* 0x000000040b0c7212 */ /* 0x080fe400078ec0ff */
[--C-:B------:R-:W-:Y:S01]  /*0be0*/  SHF.R.S32.HI R11, RZ, 0x1f, R10.reuse ;  /* 0x0000001fff0b7819 */ /* 0x100fe2000001140a */
[CC--:B------:R-:W-:Y:S01]  /*0bf0*/  IMAD R10, R7.reuse, R4.reuse, R10 ;  /* 0x00000004070a7224 */ /* 0x0c0fe200078e020a */
[--C-:B------:R-:W-:Y:S01]  /*0c00*/  SHF.R.S32.HI R13, RZ, 0x1f, R6.reuse ;  /* 0x0000001fff0d7819 */ /* 0x100fe20000011406 */
[-C--:B------:R-:W-:Y:S01]  /*0c10*/  IMAD R6, R7, R4.reuse, R6 ;  /* 0x0000000407067224 */ /* 0x080fe200078e0206 */
[-C--:B------:R-:W-:Y:S01]  /*0c20*/  LOP3.LUT R11, R11, R4.reuse, RZ, 0xc0, !PT ;  /* 0x000000040b0b7212 */ /* 0x080fe200078ec0ff */
[-C--:B------:R-:W-:Y:S01]  /*0c30*/  IMAD R7, R7, R4.reuse, R18 ;  /* 0x0000000407077224 */ /* 0x080fe200078e0212 */
[----:B------:R-:W-:Y:S01]  /*0c40*/  LOP3.LUT R17, R13, R4, RZ, 0xc0, !PT ;  /* 0x000000040d117212 */ /* 0x000fe200078ec0ff */
[----:B------:R-:W-:Y:S01]  /*0c50*/  IMAD.IADD R15, R18, 0x1, R12 ;  /* 0x00000001120f7824 */ /* 0x000fe200078e020c */
[C---:B------:R-:W-:Y:S01]  /*0c60*/  IADD3 R23, PT, PT, R12.reuse, R23, RZ ;  /* 0x000000170c177210 */ /* 0x040fe20007ffe0ff */
[----:B------:R-:W-:Y:S01]  /*0c70*/  IMAD.IADD R7, R12, 0x1, R7 ;  /* 0x000000010c077824 */ /* 0x000fe200078e0207 */
[----:B------:R-:W-:Y:S01]  /*0c80*/  IADD3 R17, PT, PT, R17, R6, RZ ;  /* 0x0000000611117210 */ /* 0x000fe20007ffe0ff */
[----:B------:R-:W-:Y:S01]  /*0c90*/  IMAD R15, R5, R4, R15 ;  /* 0x00000004050f7224 */ /* 0x000fe200078e020f */
[----:B------:R-:W-:Y:S01]  /*0ca0*/  IADD3 R13, PT, PT, R11, R10, RZ ;  /* 0x0000000a0b0d7210 */ /* 0x000fe20007ffe0ff */
[----:B0-----:R-:W-:-:S04]  /*0cb0*/  IMAD.WIDE R4, R7, 0x4, R8 ;  /* 0x0000000407047825 */ /* 0x001fc800078e0208 */
[----:B--2---:R-:W-:Y:S01]  /*0cc0*/  IMAD.WIDE R6, R7, 0x4, R2 ;  /* 0x0000000407067825 */ /* 0x004fe200078e0202 */
[----:B-1----:R-:W2:Y:S03]  /*0cd0*/  LDG.E R19, desc[UR4][R4.64] ;  /* 0x0000000404137981 */ /* 0x002ea6000c1e1900 */
[C---:B------:R-:W-:Y:S01]  /*0ce0*/  IMAD.WIDE R24, R23.reuse, 0x4, R8 ;  /* 0x0000000417187825 */ /* 0x040fe200078e0208 */
[----:B------:R-:W3:Y:S03]  /*0cf0*/  LDG.E R18, desc[UR4][R6.64] ;  /* 0x0000000406127981 */ /* 0x000ee6000c1e1900 */
[----:B------:R-:W-:Y:S01]  /*0d00*/  IMAD.WIDE R22, R23, 0x4, R2 ;  /* 0x0000000417167825 */ /* 0x000fe200078e0202 */
[----:B------:R0:W4:Y:S03]  /*0d10*/  LDG.E R21, desc[UR4][R24.64] ;  /* 0x0000000418157981 */ /* 0x000126000c1e1900 */
[----:B------:R-:W-:-:S02]  /*0d20*/  IMAD.WIDE R26, R13, 0x4, R8 ;  /* 0x000000040d1a7825 */ /* 0x000fc400078e0208 */
[----:B------:R3:W5:Y:S02]  /*0d30*/  LDG.E R22, desc[UR4][R22.64] ;  /* 0x0000000416167981 */ /* 0x000764000c1e1900 */
[----:B------:R-:W-:Y:S02]  /*0d40*/  IMAD.WIDE R10, R15, 0x4, R8 ;  /* 0x000000040f0a7825 */ /* 0x000fe400078e0208 */
[----:B------:R5:W5:Y:S01]  /*0d50*/  LDG.E R20, desc[UR4][R26.64] ;  /* 0x000000041a147981 */ /* 0x000b62000c1e1900 */
[----:B0-----:R-:W0:Y:S01]  /*0d60*/  LDC.64 R24, c[0x0][0x3a0] ;  /* 0x0000e800ff187b82 */ /* 0x001e220000000a00 */
[--C-:B------:R-:W-:Y:S02]  /*0d70*/  IMAD.WIDE R12, R13, 0x4, R2.reuse ;  /* 0x000000040d0c7825 */ /* 0x100fe400078e0202 */
[----:B------:R-:W5:Y:S02]  /*0d80*/  LDG.E R10, desc[UR4][R10.64] ;  /* 0x000000040a0a7981 */ /* 0x000f64000c1e1900 */
[----:B------:R-:W-:-:S02]  /*0d90*/  IMAD.WIDE R14, R15, 0x4, R2 ;  /* 0x000000040f0e7825 */ /* 0x000fc400078e0202 */
[----:B------:R-:W5:Y:S02]  /*0da0*/  LDG.E R12, desc[UR4][R12.64] ;  /* 0x000000040c0c7981 */ /* 0x000f64000c1e1900 */
[C---:B------:R-:W-:Y:S02]  /*0db0*/  IMAD.WIDE R8, R17.reuse, 0x4, R8 ;  /* 0x0000000411087825 */ /* 0x040fe400078e0208 */
[----:B------:R-:W5:Y:S02]  /*0dc0*/  LDG.E R14, desc[UR4][R14.64] ;  /* 0x000000040e0e7981 */ /* 0x000f64000c1e1900 */
[----:B------:R-:W-:Y:S02]  /*0dd0*/  IMAD.WIDE R2, R17, 0x4, R2 ;  /* 0x0000000411027825 */ /* 0x000fe400078e0202 */
[----:B------:R-:W5:Y:S04]  /*0de0*/  LDG.E R9, desc[UR4][R8.64] ;  /* 0x0000000408097981 */ /* 0x000f68000c1e1900 */
[----:B------:R1:W5:Y:S01]  /*0df0*/  LDG.E R3, desc[UR4][R2.64] ;  /* 0x0000000402037981 */ /* 0x000362000c1e1900 */
[----:B0-----:R-:W-:Y:S01]  /*0e00*/  FMUL R24, R24, R25 ;  /* 0x0000001918187220 */ /* 0x001fe20000400000 */
[----:B--2---:R-:W-:Y:S01]  /*0e10*/  FADD R17, R19, R19 ;  /* 0x0000001313117221 */ /* 0x004fe20000000000 */
[----:B---3--:R-:W-:-:S03]  /*0e20*/  FADD R23, R18, R18 ;  /* 0x0000001212177221 */ /* 0x008fc60000000000 */
[----:B----4-:R-:W-:Y:S01]  /*0e30*/  FADD R21, R21, -R17 ;  /* 0x8000001115157221 */ /* 0x010fe20000000000 */
[----:B-----5:R-:W-:Y:S01]  /*0e40*/  FADD R27, R22, -R23 ;  /* 0x80000017161b7221 */ /* 0x020fe20000000000 */
[----:B------:R-:W-:Y:S02]  /*0e50*/  FADD R20, R20, -R17 ;  /* 0x8000001114147221 */ /* 0x000fe40000000000 */
[----:B------:R-:W-:Y:S01]  /*0e60*/  FADD R21, R10, R21 ;  /* 0x000000150a157221 */ /* 0x000fe20000000000 */
[----:B------:R-:W-:-:S03]  /*0e70*/  FADD R12, R12, -R23 ;  /* 0x800000170c0c7221 */ /* 0x000fc60000000000 */
[----:B-1----:R-:W-:Y:S01]  /*0e80*/  FMUL R2, R21, R0 ;  /* 0x0000000015027220 */ /* 0x002fe20000400000 */
[----:B------:R-:W-:Y:S01]  /*0e90*/  FADD R27, R14, R27 ;  /* 0x0000001b0e1b7221 */ /* 0x000fe20000000000 */
[----:B------:R-:W-:-:S03]  /*0ea0*/  FADD R9, R9, R20 ;  /* 0x0000001409097221 */ /* 0x000fc60000000000 */
[----:B------:R-:W-:Y:S01]  /*0eb0*/  FMUL R0, R27, R0 ;  /* 0x000000001b007220 */ /* 0x000fe20000400000 */
[----:B------:R-:W-:Y:S01]  /*0ec0*/  FADD R3, R3, R12 ;  /* 0x0000000c03037221 */ /* 0x000fe20000000000 */
[----:B------:R-:W-:-:S03]  /*0ed0*/  FFMA R2, R9, R16, R2 ;  /* 0x0000001009027223 */ /* 0x000fc60000000002 */
[----:B------:R-:W-:Y:S01]  /*0ee0*/  FFMA R3, R3, R16, R0 ;  /* 0x0000001003037223 */ /* 0x000fe20000000000 */
[----:B------:R-:W-:-:S03]  /*0ef0*/  FFMA R19, R2, R24, R19 ;  /* 0x0000001802137223 */ /* 0x000fc60000000013 */
[----:B------:R-:W-:Y:S02]  /*0f00*/  FFMA R3, R3, R24, R18 ;  /* 0x0000001803037223 */ /* 0x000fe40000000012 */
[----:B------:R-:W-:Y:S04]  /*0f10*/  STG.E desc[UR4][R4.64], R19 ;  /* 0x0000001304007986 */ /* 0x000fe8000c101904 */
[----:B------:R-:W-:Y:S01]  /*0f20*/  STG.E desc[UR4][R6.64], R3 ;  /* 0x0000000306007986 */ /* 0x000fe2000c101904 */
[----:B------:R-:W-:Y:S05]  /*0f30*/  EXIT ;  /* 0x000000000000794d */ /* 0x000fea0003800000 */
        .weak           $__internal_0_$__cuda_sm20_rcp_rn_f32_slowpath
        .type           $__internal_0_$__cuda_sm20_rcp_rn_f32_slowpath,@function
        .size           $__internal_0_$__cuda_sm20_rcp_rn_f32_slowpath,(.L_x_74 - $__internal_0_$__cuda_sm20_rcp_rn_f32_slowpath)
$__internal_0_$__cuda_sm20_rcp_rn_f32_slowpath:
[----:B------:R-:W-:-:S05]  /*0f40*/  IMAD.SHL.U32 R3, R0, 0x2, RZ ;  /* 0x0000000200037824 */ /* 0x000fca00078e00ff */
[----:B------:R-:W-:-:S04]  /*0f50*/  SHF.R.U32.HI R9, RZ, 0x18, R3 ;  /* 0x00000018ff097819 */ /* 0x000fc80000011603 */
[----:B------:R-:W-:-:S13]  /*0f60*/  ISETP.NE.U32.AND P0, PT, R9, RZ, PT ;  /* 0x000000ff0900720c */ /* 0x000fda0003f05070 */
[----:B------:R-:W-:Y:S05]  /*0f70*/  @P0 BRA `(.L_x_4) ;  /* 0x00000000002c0947 */ /* 0x000fea0003800000 */
[----:B------:R-:W-:-:S04]  /*0f80*/  SHF.L.U32 R3, R0, 0x1, RZ ;  /* 0x0000000100037819 */ /* 0x000fc800000006ff */
[----:B------:R-:W-:-:S13]  /*0f90*/  ISETP.NE.AND P0, PT, R3, RZ, PT ;  /* 0x000000ff0300720c */ /* 0x000fda0003f05270 */
[----:B------:R2:W3:Y:S01]  /*0fa0*/  @!P0 MUFU.RCP R3, R0 ;  /* 0x0000000000038308 */ /* 0x0004e20000001000 */
[----:B------:R-:W-:Y:S05]  /*0fb0*/  @!P0 BRA `(.L_x_5) ;  /* 0x0000000000a48947 */ /* 0x000fea0003800000 */
[----:B------:R-:W-:-:S04]  /*0fc0*/  FFMA R5, R0, 1.84467440737095516160e+19, RZ ;  /* 0x5f80000000057823 */ /* 0x000fc800000000ff */
[----:B--2---:R-:W3:Y:S02]  /*0fd0*/  MUFU.RCP R0, R5 ;  /* 0x0000000500007308 */ /* 0x004ee40000001000 */
[----:B---3--:R-:W-:-:S04]  /*0fe0*/  FFMA R3, R5, R0, -1 ;  /* 0xbf80000005037423 */ /* 0x008fc80000000000 */
[----:B------:R-:W-:-:S04]  /*0ff0*/  FADD.FTZ R3, -R3, -RZ ;  /* 0x800000ff03037221 */ /* 0x000fc80000010100 */
[----:B------:R-:W-:-:S04]  /*1000*/  FFMA R0, R0, R3, R0 ;  /* 0x0000000300007223 */ /* 0x000fc80000000000 */
[----:B------:R-:W-:Y:S01]  /*1010*/  FFMA R3, R0, 1.84467440737095516160e+19, RZ ;  /* 0x5f80000000037823 */ /* 0x000fe200000000ff */
[----:B------:R-:W-:Y:S06]  /*1020*/  BRA `(.L_x_5) ;  /* 0x0000000000887947 */ /* 0x000fec0003800000 */
.L_x_4:
[----:B------:R-:W-:-:S05]  /*1030*/  VIADD R11, R9, 0xffffff03 ;  /* 0xffffff03090b7836 */ /* 0x000fca0000000000 */
[----:B------:R-:W-:-:S13]  /*1040*/  ISETP.GT.U32.AND P0, PT, R11, 0x1, PT ;  /* 0x000000010b00780c */ /* 0x000fda0003f04070 */
[----:B------:R-:W-:Y:S05]  /*1050*/  @P0 BRA `(.L_x_6) ;  /* 0x0000000000780947 */ /* 0x000fea0003800000 */
[----:B------:R-:W-:Y:S01]  /*1060*/  LOP3.LUT R3, R0, 0x7fffff, RZ, 0xc0, !PT ;  /* 0x007fffff00037812 */ /* 0x000fe200078ec0ff */
[----:B------:R-:W-:-:S03]  /*1070*/  HFMA2 R8, -RZ, RZ, 0, 1.78813934326171875e-07 ;  /* 0x00000003ff087431 */ /* 0x000fc600000001ff */
[----:B------:R-:W-:-:S04]  /*1080*/  LOP3.LUT R3, R3, 0x3f800000, RZ, 0xfc, !PT ;  /* 0x3f80000003037812 */ /* 0x000fc800078efcff */
[----:B------:R-:W0:Y:S01]  /*1090*/  MUFU.RCP R6, R3 ;  /* 0x0000000300067308 */ /* 0x000e220000001000 */
[----:B------:R-:W-:Y:S01]  /*10a0*/  SHF.L.U32 R8, R8, R11, RZ ;  /* 0x0000000b08087219 */ /* 0x000fe200000006ff */
[----:B0-----:R-:W-:-:S04]  /*10b0*/  FFMA R5, R3, R6, -1 ;  /* 0xbf80000003057423 */ /* 0x001fc80000000006 */
[----:B------:R-:W-:-:S04]  /*10c0*/  FADD.FTZ R5, -R5, -RZ ;  /* 0x800000ff05057221 */ /* 0x000fc80000010100 */
[CCC-:B------:R-:W-:Y:S01]  /*10d0*/  FFMA.RM R7, R6.reuse, R5.reuse, R6.reuse ;  /* 0x0000000506077223 */ /* 0x1c0fe20000004006 */
[----:B------:R-:W-:-:S04]  /*10e0*/  FFMA.RP R6, R6, R5, R6 ;  /* 0x0000000506067223 */ /* 0x000fc80000008006 */
[C---:B------:R-:W-:Y:S02]  /*10f0*/  LOP3.LUT R5, R7.reuse, 0x7fffff, RZ, 0xc0, !PT ;  /* 0x007fffff07057812 */ /* 0x040fe400078ec0ff */
[----:B------:R-:W-:Y:S02]  /*1100*/  FSETP.NEU.FTZ.AND P0, PT, R7, R6, PT ;  /* 0x000000060700720b */ /* 0x000fe40003f1d000 */
[----:B------:R-:W-:Y:S02]  /*1110*/  LOP3.LUT R5, R5, 0x800000, RZ, 0xfc, !PT ;  /* 0x0080000005057812 */ /* 0x000fe400078efcff */
[----:B------:R-:W-:Y:S02]  /*1120*/  SEL R6, RZ, 0xffffffff, !P0 ;  /* 0xffffffffff067807 */ /* 0x000fe40004000000 */
[----:B------:R-:W-:-:S03]  /*1130*/  LOP3.LUT R8, R8, R5, RZ, 0xc0, !PT ;  /* 0x0000000508087212 */ /* 0x000fc600078ec0ff */
[----:B------:R-:W-:Y:S01]  /*1140*/  IMAD.MOV R6, RZ, RZ, -R6 ;  /* 0x000000ffff067224 */ /* 0x000fe200078e0a06 */
[----:B------:R-:W-:-:S04]  /*1150*/  SHF.R.U32.HI R8, RZ, R11, R8 ;  /* 0x0000000bff087219 */ /* 0x000fc80000011608 */
[----:B------:R-:W-:Y:S01]  /*1160*/  LOP3.LUT P1, RZ, R6, R11, R5, 0xf8, !PT ;  /* 0x0000000b06ff7212 */ /* 0x000fe2000782f805 */
[----:B------:R-:W-:Y:S01]  /*1170*/  VIADD R6, R9, 0xffffff04 ;  /* 0xffffff0409067836 */ /* 0x000fe20000000000 */
[C---:B------:R-:W-:Y:S02]  /*1180*/  LOP3.LUT P0, RZ, R8.reuse, 0x1, RZ, 0xc0, !PT ;  /* 0x0000000108ff7812 */ /* 0x040fe4000780c0ff */
[----:B------:R-:W-:-:S04]  /*1190*/  LOP3.LUT P2, RZ, R8, 0x2, RZ, 0xc0, !PT ;  /* 0x0000000208ff7812 */ /* 0x000fc8000784c0ff */
[----:B------:R-:W-:Y:S02]  /*11a0*/  PLOP3.LUT P0, PT, P0, P1, P2, 0xe0, 0x0 ;  /* 0x000000000000781c */ /* 0x000fe40000703c20 */
[----:B------:R-:W-:Y:S02]  /*11b0*/  LOP3.LUT P1, RZ, R0, 0x7fffff, RZ, 0xc0, !PT ;  /* 0x007fffff00ff7812 */ /* 0x000fe4000782c0ff */
[----:B------:R-:W-:-:S04]  /*11c0*/  SEL R3, RZ, 0x1, !P0 ;  /* 0x00000001ff037807 */ /* 0x000fc80004000000 */
[----:B------:R-:W-:-:S04]  /*11d0*/  IADD3 R3, PT, PT, -R3, RZ, RZ ;  /* 0x000000ff03037210 */ /* 0x000fc80007ffe1ff */
[----:B------:R-:W-:Y:S02]  /*11e0*/  ISETP.GE.AND P0, PT, R3, RZ, PT ;  /* 0x000000ff0300720c */ /* 0x000fe40003f06270 */
[----:B------:R-:W-:-:S11]  /*11f0*/  SHF.R.U32.HI R3, RZ, R6, R5 ;  /* 0x00000006ff037219 */ /* 0x000fd60000011605 */
[----:B------:R-:W-:-:S05]  /*1200*/  @!P0 IADD3 R3, PT, PT, R3, 0x1, RZ ;  /* 0x0000000103038810 */ /* 0x000fca0007ffe0ff */
[----:B------:R-:W-:-:S05]  /*1210*/  @!P1 IMAD.SHL.U32 R3, R3, 0x2, RZ ;  /* 0x0000000203039824 */ /* 0x000fca00078e00ff */
[----:B------:R-:W-:Y:S01]  /*1220*/  LOP3.LUT R3, R3, 0x80000000, R0, 0xf8, !PT ;  /* 0x8000000003037812 */ /* 0x000fe200078ef800 */
[----:B------:R-:W-:Y:S06]  /*1230*/  BRA `(.L_x_5) ;  /* 0x0000000000047947 */ /* 0x000fec0003800000 */
.L_x_6:
[----:B------:R0:W1:Y:S02]  /*1240*/  MUFU.RCP R3, R0 ;  /* 0x0000000000037308 */ /* 0x0000640000001000 */
.L_x_5:
[----:B------:R-:W-:-:S04]  /*1250*/  MOV R5, 0x0 ;  /* 0x0000000000057802 */ /* 0x000fc80000000f00 */
[----:B0123--:R-:W-:Y:S05]  /*1260*/  RET.REL.NODEC R4 `(_Z12viscosity_uvPfS_iiffff) ;  /* 0xffffffec04647950 */ /* 0x00ffea0003c3ffff */
.L_x_7:
[----:B------:R-:W-:-:S00]  /*1270*/  BRA `(.L_x_7) ;  /* 0xfffffffc00fc7947 */ /* 0x000fc0000383ffff */
[----:B------:R-:W-:-:S00]  /*1280*/  NOP ;  /* 0x0000000000007918 */ /* 0x000fc00000000000 */
[----:B------:R-:W-:-:S00]  /*1290*/  NOP ;  /* 0x0000000000007918 */ /* 0x000fc00000000000 */
[----:B------:R-:W-:-:S00]  /*12a0*/  NOP ;  /* 0x0000000000007918 */ /* 0x000fc00000000000 */
[----:B------:R-:W-:-:S00]  /*12b0*/  NOP ;  /* 0x0000000000007918 */ /* 0x000fc00000000000 */
[----:B------:R-:W-:-:S00]  /*12c0*/  NOP ;  /* 0x0000000000007918 */ /* 0x000fc00000000000 */
[----:B------:R-:W-:-:S00]  /*12d0*/  NOP ;  /* 0x0000000000007918 */ /* 0x000fc00000000000 */
[----:B------:R-:W-:-:S00]  /*12e0*/  NOP ;  /* 0x0000000000007918 */ /* 0x000fc00000000000 */
[----:B------:R-:W-:-:S00]  /*12f0*/  NOP ;  /* 0x0000000000007918 */ /* 0x000fc00000000000 */
.L_x_74:


//--------------------- .text._Z13update_kernelPfS_S_PKfS1_S1_S1_S1_S1_iiffff --------------------------
	.section	.text._Z13update_kernelPfS_S_PKfS1_S1_S1_S1_S1_iiffff,"ax",@progbits
	.align	128
        .global         _Z13update_kernelPfS_S_PKfS1_S1_S1_S1_S1_iiffff
        .type           _Z13update_kernelPfS_S_PKfS1_S1_S1_S1_S1_iiffff,@function
        .size           _Z13update_kernelPfS_S_PKfS1_S1_S1_S1_S1_iiffff,(.L_x_76 - _Z13update_kernelPfS_S_PKfS1_S1_S1_S1_S1_iiffff)
        .other          _Z13update_kernelPfS_S_PKfS1_S1_S1_S1_S1_iiffff,@"STO_CUDA_ENTRY STV_DEFAULT"
_Z13update_kernelPfS_S_PKfS1_S1_S1_S1_S1_iiffff:
.text._Z13update_kernelPfS_S_PKfS1_S1_S1_S1_S1_iiffff:
[----:B------:R-:W-:Y:S01]  /*0000*/  LDC R1, c[0x0][0x37c] ;  /* 0x0000df00ff017b82 */ /* 0x000fe20000000800 */
[----:B------:R-:W0:Y:S07]  /*0010*/  S2R R5, SR_TID.Y ;  /* 0x0000000000057919 */ /* 0x000e2e0000002200 */
[----:B------:R-:W1:Y:S01]  /*0020*/  LDC R3, c[0x0][0x360] ;  /* 0x0000d800ff037b82 */ /* 0x000e620000000800 */
[----:B------:R-:W1:Y:S07]  /*0030*/  S2R R0, SR_TID.X ;  /* 0x0000000000007919 */ /* 0x000e6e0000002100 */
[----:B------:R-:W0:Y:S08]  /*0040*/  S2UR UR5, SR_CTAID.Y ;  /* 0x00000000000579c3 */ /* 0x000e300000002600 */
[----:B------:R-:W0:Y:S08]  /*0050*/  LDC R4, c[0x0][0x364] ;  /* 0x0000d900ff047b82 */ /* 0x000e300000000800 */
[----:B------:R-:W1:Y:S08]  /*0060*/  S2UR UR4, SR_CTAID.X ;  /* 0x00000000000479c3 */ /* 0x000e700000002500 */
[----:B------:R-:W2:Y:S01]  /*0070*/  LDC.64 R6, c[0x0][0x3c8] ;  /* 0x0000f200ff067b82 */ /* 0x000ea20000000a00 */
[----:B0-----:R-:W-:-:S02]  /*0080*/  IMAD R4, R4, UR5, R5 ;  /* 0x0000000504047c24 */ /* 0x001fc4000f8e0205 */
[----:B-1----:R-:W-:-:S03]  /*0090*/  IMAD R3, R3, UR4, R0 ;  /* 0x0000000403037c24 */ /* 0x002fc6000f8e0200 */
[----:B--2---:R-:W-:-:S04]  /*00a0*/  ISETP.GE.AND P0, PT, R4, R7, PT ;  /* 0x000000070400720c */ /* 0x004fc80003f06270 */
[----:B------:R-:W-:-:S13]  /*00b0*/  ISETP.GE.OR P0, PT, R3, R6, P0 ;  /* 0x000000060300720c */ /* 0x000fda0000706670 */
[----:B------:R-:W-:Y:S05]  /*00c0*/  @P0 EXIT ;  /* 0x000000000000094d */ /* 0x000fea0003800000 */
[-C--:B------:R-:W-:Y:S01]  /*00d0*/  IABS R2, R6.reuse ;  /* 0x0000000600027213 */ /* 0x080fe20000000000 */
[----:B------:R-:W-:Y:S01]  /*00e0*/  VIADD R5, R3, 0xffffffff ;  /* 0xffffffff03057836 */ /* 0x000fe20000000000 */
[----:B------:R-:W-:Y:S01]  /*00f0*/  IABS R0, R7 ;  /* 0x0000000700007213 */ /* 0x000fe20000000000 */
[----:B------:R-:W0:Y:S01]  /*0100*/  LDCU.64 UR4, c[0x0][0x358] ;  /* 0x00006b00ff0477ac */ /* 0x000e220008000a00 */
[----:B------:R-:W1:Y:S01]  /*0110*/  I2F.RP R12, R2 ;  /* 0x00000002000c7306 */ /* 0x000e620000209400 */
[----:B------:R-:W-:Y:S01]  /*0120*/  LOP3.LUT R14, RZ, R6, RZ, 0x33, !PT ;  /* 0x00000006ff0e7212 */ /* 0x000fe200078e33ff */
[----:B------:R-:W2:Y:S01]  /*0130*/  LDC.64 R28, c[0x0][0x3a8] ;  /* 0x0000ea00ff1c7b82 */ /* 0x000ea20000000a00 */
[----:B------:R-:W-:Y:S02]  /*0140*/  ISETP.GE.AND P2, PT, R5, RZ, PT ;  /* 0x000000ff0500720c */ /* 0x000fe40003f46270 */
[----:B------:R-:W-:Y:S02]  /*0150*/  IABS R21, R3 ;  /* 0x0000000300157213 */ /* 0x000fe40000000000 */
[----:B------:R-:W-:Y:S01]  /*0160*/  ISETP.GE.AND P6, PT, R3, RZ, PT ;  /* 0x000000ff0300720c */ /* 0x000fe20003fc6270 */
[----:B------:R-:W3:Y:S02]  /*0170*/  I2F.RP R13, R0 ;  /* 0x00000000000d7306 */ /* 0x000ee40000209400 */
[----:B------:R-:W4:Y:S06]  /*0180*/  LDC.64 R26, c[0x0][0x3b0] ;  /* 0x0000ec00ff1a7b82 */ /* 0x000f2c0000000a00 */
[----:B-1----:R-:W1:Y:S08]  /*0190*/  MUFU.RCP R12, R12 ;  /* 0x0000000c000c7308 */ /* 0x002e700000001000 */
[----:B---3--:R-:W3:Y:S01]  /*01a0*/  MUFU.RCP R13, R13 ;  /* 0x0000000d000d7308 */ /* 0x008ee20000001000 */
[----:B-1----:R-:W-:Y:S01]  /*01b0*/  VIADD R10, R12, 0xffffffe ;  /* 0x0ffffffe0c0a7836 */ /* 0x002fe20000000000 */
[----:B------:R-:W-:-:S06]  /*01c0*/  IADD3 R12, PT, PT, R4, -0x1, RZ ;  /* 0xffffffff040c7810 */ /* 0x000fcc0007ffe0ff */
[----:B------:R1:W5:Y:S01]  /*01d0*/  F2I.FTZ.U32.TRUNC.NTZ R11, R10 ;  /* 0x0000000a000b7305 */ /* 0x000362000021f000 */
[----:B------:R-:W-:Y:S01]  /*01e0*/  ISETP.GE.AND P3, PT, R12, RZ, PT ;  /* 0x000000ff0c00720c */ /* 0x000fe20003f66270 */
[----:B---3--:R-:W-:Y:S01]  /*01f0*/  VIADD R8, R13, 0xffffffe ;  /* 0x0ffffffe0d087836 */ /* 0x008fe20000000000 */
[----:B------:R-:W-:Y:S02]  /*0200*/  IABS R13, R5 ;  /* 0x00000005000d7213 */ /* 0x000fe40000000000 */
[----:B------:R-:W-:-:S03]  /*0210*/  LOP3.LUT R5, RZ, R7, RZ, 0x33, !PT ;  /* 0x00000007ff057212 */ /* 0x000fc600078e33ff */
[----:B------:R3:W0:Y:S01]  /*0220*/  F2I.FTZ.U32.TRUNC.NTZ R9, R8 ;  /* 0x0000000800097305 */ /* 0x000622000021f000 */
[----:B-1----:R-:W-:Y:S01]  /*0230*/  IMAD.MOV.U32 R10, RZ, RZ, RZ ;  /* 0x000000ffff0a7224 */ /* 0x002fe200078e00ff */
[----:B-----5:R-:W-:Y:S01]  /*0240*/  IADD3 R15, PT, PT, RZ, -R11, RZ ;  /* 0x8000000bff0f7210 */ /* 0x020fe20007ffe0ff */
[----:B---3--:R-:W-:-:S04]  /*0250*/  HFMA2 R8, -RZ, RZ, 0, 0 ;  /* 0x00000000ff087431 */ /* 0x008fc800000001ff */
[----:B------:R-:W-:Y:S02]  /*0260*/  IMAD R15, R15, R2, RZ ;  /* 0x000000020f0f7224 */ /* 0x000fe400078e02ff */
[----:B0-----:R-:W-:Y:S02]  /*0270*/  IMAD.MOV R17, RZ, RZ, -R9 ;  /* 0x000000ffff117224 */ /* 0x001fe400078e0a09 */
[----:B------:R-:W-:-:S04]  /*0280*/  IMAD.HI.U32 R10, R11, R15, R10 ;  /* 0x0000000f0b0a7227 */ /* 0x000fc800078e000a */
[----:B------:R-:W-:Y:S01]  /*0290*/  IMAD R11, R17, R0, RZ ;  /* 0x00000000110b7224 */ /* 0x000fe200078e02ff */
[----:B------:R-:W-:Y:S01]  /*02a0*/  IABS R17, R12 ;  /* 0x0000000c00117213 */ /* 0x000fe20000000000 */
[----:B------:R-:W-:Y:S02]  /*02b0*/  IMAD.MOV.U32 R15, RZ, RZ, R13 ;  /* 0x000000ffff0f7224 */ /* 0x000fe400078e000d */
[----:B------:R-:W-:Y:S01]  /*02c0*/  IMAD.HI.U32 R11, R9, R11, R8 ;  /* 0x0000000b090b7227 */ /* 0x000fe200078e0008 */
[----:B------:R-:W0:Y:S03]  /*02d0*/  I2F.U32.RP R13, R7 ;  /* 0x00000007000d7306 */ /* 0x000e260000209000 */
[----:B------:R-:W-:-:S04]  /*02e0*/  IMAD.HI.U32 R8, R10, R15, RZ ;  /* 0x0000000f0a087227 */ /* 0x000fc800078e00ff */
[----:B------:R-:W-:-:S04]  /*02f0*/  IMAD.HI.U32 R9, R11, R17, RZ ;  /* 0x000000110b097227 */ /* 0x000fc800078e00ff */
[----:B------:R-:W-:Y:S02]  /*0300*/  IMAD.MOV R8, RZ, RZ, -R8 ;  /* 0x000000ffff087224 */ /* 0x000fe400078e0a08 */
[----:B------:R-:W-:Y:S02]  /*0310*/  IMAD.MOV R9, RZ, RZ, -R9 ;  /* 0x000000ffff097224 */ /* 0x000fe400078e0a09 */
[----:B------:R-:W-:Y:S01]  /*0320*/  IMAD R15, R2, R8, R15 ;  /* 0x00000008020f7224 */ /* 0x000fe200078e020f */
[----:B0-----:R-:W0:Y:S01]  /*0330*/  MUFU.RCP R13, R13 ;  /* 0x0000000d000d7308 */ /* 0x001e220000001000 */
[----:B------:R-:W-:-:S03]  /*0340*/  IMAD R17, R0, R9, R17 ;  /* 0x0000000900117224 */ /* 0x000fc600078e0211 */
[----:B------:R-:W-:Y:S02]  /*0350*/  ISETP.GT.U32.AND P0, PT, R2, R15, PT ;  /* 0x0000000f0200720c */ /* 0x000fe40003f04070 */
[----:B------:R-:W-:-:S11]  /*0360*/  ISETP.GT.U32.AND P1, PT, R0, R17, PT ;  /* 0x000000110000720c */ /* 0x000fd60003f24070 */
[----:B------:R-:W-:Y:S01]  /*0370*/  @!P0 IADD3 R15, PT, PT, R15, -R2, RZ ;  /* 0x800000020f0f8210 */ /* 0x000fe20007ffe0ff */
[----:B0-----:R-:W-:Y:S02]  /*0380*/  VIADD R8, R13, 0xffffffe ;  /* 0x0ffffffe0d087836 */ /* 0x001fe40000000000 */
[----:B------:R-:W-:Y:S01]  /*0390*/  @!P1 IMAD.IADD R17, R17, 0x1, -R0 ;  /* 0x0000000111119824 */ /* 0x000fe200078e0a00 */
[----:B------:R-:W-:Y:S01]  /*03a0*/  ISETP.GT.U32.AND P0, PT, R2, R15, PT ;  /* 0x0000000f0200720c */ /* 0x000fe20003f04070 */
[----:B------:R-:W0:Y:S03]  /*03b0*/  F2I.FTZ.U32.TRUNC.NTZ R9, R8 ;  /* 0x0000000800097305 */ /* 0x000e26000021f000 */
[----:B------:R-:W-:-:S09]  /*03c0*/  ISETP.GT.U32.AND P1, PT, R0, R17, PT ;  /* 0x000000110000720c */ /* 0x000fd20003f24070 */
[----:B------:R-:W-:Y:S02]  /*03d0*/  @!P0 IADD3 R15, PT, PT, R15, -R2, RZ ;  /* 0x800000020f0f8210 */ /* 0x000fe40007ffe0ff */
[----:B------:R-:W-:Y:S01]  /*03e0*/  ISETP.NE.AND P0, PT, R7, RZ, PT ;  /* 0x000000ff0700720c */ /* 0x000fe20003f05270 */
[----:B0-----:R-:W-:Y:S02]  /*03f0*/  IMAD.MOV R18, RZ, RZ, -R9 ;  /* 0x000000ffff127224 */ /* 0x001fe400078e0a09 */
[----:B------:R-:W-:Y:S01]  /*0400*/  @!P1 IMAD.IADD R17, R17, 0x1, -R0 ;  /* 0x0000000111119824 */ /* 0x000fe200078e0a00 */
[----:B------:R-:W-:Y:S01]  /*0410*/  ISETP.NE.AND P1, PT, R6, RZ, PT ;  /* 0x000000ff0600720c */ /* 0x000fe20003f25270 */
[----:B------:R-:W-:Y:S02]  /*0420*/  @!P2 IMAD.MOV R15, RZ, RZ, -R15 ;  /* 0x000000ffff0fa224 */ /* 0x000fe400078e0a0f */
[----:B------:R-:W-:Y:S01]  /*0430*/  IMAD R19, R18, R7, RZ ;  /* 0x0000000712137224 */ /* 0x000fe200078e02ff */
[----:B------:R-:W-:-:S02]  /*0440*/  @!P3 IADD3 R17, PT, PT, -R17, RZ, RZ ;  /* 0x000000ff1111b210 */ /* 0x000fc40007ffe1ff */
[----:B------:R-:W-:Y:S02]  /*0450*/  SEL R13, R14, R15, !P1 ;  /* 0x0000000f0e0d7207 */ /* 0x000fe40004800000 */
[----:B------:R-:W-:Y:S02]  /*0460*/  SEL R12, R5, R17, !P0 ;  /* 0x00000011050c7207 */ /* 0x000fe40004000000 */
[----:B------:R-:W-:Y:S02]  /*0470*/  SHF.R.S32.HI R15, RZ, 0x1f, R13 ;  /* 0x0000001fff0f7819 */ /* 0x000fe4000001140d */
[----:B------:R-:W-:Y:S02]  /*0480*/  SHF.R.S32.HI R16, RZ, 0x1f, R12 ;  /* 0x0000001fff107819 */ /* 0x000fe4000001140c */
[----:B------:R-:W-:Y:S01]  /*0490*/  LOP3.LUT R8, R15, R6, RZ, 0xc0, !PT ;  /* 0x000000060f087212 */ /* 0x000fe200078ec0ff */
[----:B------:R-:W-:Y:S01]  /*04a0*/  IMAD.HI.U32 R15, R10, R21, RZ ;  /* 0x000000150a0f7227 */ /* 0x000fe200078e00ff */
[----:B------:R-:W-:-:S03]  /*04b0*/  LOP3.LUT R17, R16, R7, RZ, 0xc0, !PT ;  /* 0x0000000710117212 */ /* 0x000fc600078ec0ff */
[----:B------:R-:W-:Y:S01]  /*04c0*/  IMAD.IADD R13, R13, 0x1, R8 ;  /* 0x000000010d0d7824 */ /* 0x000fe200078e0208 */
[----:B------:R-:W-:Y:S01]  /*04d0*/  IADD3 R12, PT, PT, R12, R17, RZ ;  /* 0x000000110c0c7210 */ /* 0x000fe20007ffe0ff */
[----:B------:R-:W-:Y:S02]  /*04e0*/  IMAD.MOV.U32 R8, RZ, RZ, RZ ;  /* 0x000000ffff087224 */ /* 0x000fe400078e00ff */
[----:B------:R-:W-:Y:S01]  /*04f0*/  IMAD.MOV R15, RZ, RZ, -R15 ;  /* 0x000000ffff0f7224 */ /* 0x000fe200078e0a0f */
[----:B------:R-:W-:Y:S01]  /*0500*/  IABS R17, R13 ;  /* 0x0000000d00117213 */ /* 0x000fe20000000000 */
[----:B------:R-:W-:Y:S01]  /*0510*/  IMAD.HI.U32 R9, R9, R19, R8 ;  /* 0x0000001309097227 */ /* 0x000fe200078e0008 */
[----:B------:R-:W-:-:S03]  /*0520*/  IABS R19, R12 ;  /* 0x0000000c00137213 */ /* 0x000fc60000000000 */
[----:B------:R-:W-:-:S04]  /*0530*/  IMAD.HI.U32 R10, R10, R17, RZ ;  /* 0x000000110a0a7227 */ /* 0x000fc800078e00ff */
[----:B------:R-:W-:Y:S01]  /*0540*/  IMAD.HI.U32 R9, R9, R4, RZ ;  /* 0x0000000409097227 */ /* 0x000fe200078e00ff */
[----:B------:R-:W-:-:S03]  /*0550*/  IADD3 R10, PT, PT, -R10, RZ, RZ ;  /* 0x000000ff0a0a7210 */ /* 0x000fc60007ffe1ff */
[----:B------:R-:W-:Y:S02]  /*0560*/  IMAD R15, R2, R15, R21 ;  /* 0x0000000f020f7224 */ /* 0x000fe400078e0215 */
[----:B------:R-:W-:-:S03]  /*0570*/  IMAD.HI.U32 R11, R11, R19, RZ ;  /* 0x000000130b0b7227 */ /* 0x000fc600078e00ff */
[C---:B------:R-:W-:Y:S01]  /*0580*/  ISETP.GT.U32.AND P2, PT, R2.reuse, R15, PT ;  /* 0x0000000f0200720c */ /* 0x040fe20003f44070 */
[----:B------:R-:W-:Y:S02]  /*0590*/  IMAD.MOV R9, RZ, RZ, -R9 ;  /* 0x000000ffff097224 */ /* 0x000fe400078e0a09 */
[----:B------:R-:W-:Y:S02]  /*05a0*/  IMAD.MOV R11, RZ, RZ, -R11 ;  /* 0x000000ffff0b7224 */ /* 0x000fe400078e0a0b */
[----:B------:R-:W-:Y:S02]  /*05b0*/  IMAD R17, R2, R10, R17 ;  /* 0x0000000a02117224 */ /* 0x000fe400078e0211 */
[----:B------:R-:W-:Y:S02]  /*05c0*/  IMAD R4, R7, R9, R4 ;  /* 0x0000000907047224 */ /* 0x000fe400078e0204 */
[----:B------:R-:W-:Y:S01]  /*05d0*/  IMAD R19, R0, R11, R19 ;  /* 0x0000000b00137224 */ /* 0x000fe200078e0213 */
[----:B------:R-:W-:Y:S01]  /*05e0*/  ISETP.GT.U32.AND P4, PT, R2, R17, PT ;  /* 0x000000110200720c */ /* 0x000fe20003f84070 */
[----:B------:R-:W0:Y:S01]  /*05f0*/  LDC.64 R10, c[0x0][0x380] ;  /* 0x0000e000ff0a7b82 */ /* 0x000e220000000a00 */
[----:B------:R-:W-:-:S02]  /*0600*/  ISETP.GE.U32.AND P3, PT, R4, R7, PT ;  /* 0x000000070400720c */ /* 0x000fc40003f66070 */
[----:B------:R-:W-:Y:S02]  /*0610*/  ISETP.GT.U32.AND P5, PT, R0, R19, PT ;  /* 0x000000130000720c */ /* 0x000fe40003fa4070 */
[----:B------:R-:W-:-:S04]  /*0620*/  @!P2 IADD3 R15, PT, PT, R15, -R2, RZ ;  /* 0x800000020f0fa210 */ /* 0x000fc80007ffe0ff */
[----:B------:R-:W-:-:S03]  /*0630*/  ISETP.GT.U32.AND P2, PT, R2, R15, PT ;  /* 0x0000000f0200720c */ /* 0x000fc60003f44070 */
[--C-:B------:R-:W-:Y:S02]  /*0640*/  @!P4 IMAD.IADD R17, R17, 0x1, -R2.reuse ;  /* 0x000000011111c824 */ /* 0x100fe400078e0a02 */
[----:B------:R-:W-:Y:S02]  /*0650*/  @P3 IMAD.IADD R4, R4, 0x1, -R7 ;  /* 0x0000000104043824 */ /* 0x000fe400078e0a07 */
[----:B------:R-:W-:Y:S02]  /*0660*/  @!P5 IADD3 R19, PT, PT, R19, -R0, RZ ;  /* 0x800000001313d210 */ /* 0x000fe40007ffe0ff */
[----:B------:R-:W-:Y:S02]  /*0670*/  ISETP.GT.U32.AND P5, PT, R2, R17, PT ;  /* 0x000000110200720c */ /* 0x000fe40003fa4070 */
[----:B------:R-:W-:Y:S02]  /*0680*/  ISETP.GE.U32.AND P3, PT, R4, R7, PT ;  /* 0x000000070400720c */ /* 0x000fe40003f66070 */
[----:B------:R-:W-:Y:S01]  /*0690*/  @!P2 IMAD.IADD R15, R15, 0x1, -R2 ;  /* 0x000000010f0fa824 */ /* 0x000fe200078e0a02 */
[----:B------:R-:W-:-:S02]  /*06a0*/  ISETP.GT.U32.AND P4, PT, R0, R19, PT ;  /* 0x000000130000720c */ /* 0x000fc40003f84070 */
[----:B------:R-:W-:Y:S01]  /*06b0*/  ISETP.GE.AND P2, PT, R13, RZ, PT ;  /* 0x000000ff0d00720c */ /* 0x000fe20003f46270 */
[----:B------:R-:W-:Y:S01]  /*06c0*/  @!P6 IMAD.MOV R15, RZ, RZ, -R15 ;  /* 0x000000ffff0fe224 */ /* 0x000fe200078e0a0f */
[----:B------:R-:W-:Y:S02]  /*06d0*/  ISETP.GE.AND P6, PT, R12, RZ, PT ;  /* 0x000000ff0c00720c */ /* 0x000fe40003fc6270 */
[----:B------:R-:W1:Y:S02]  /*06e0*/  LDC.64 R12, c[0x0][0x398] ;  /* 0x0000e600ff0c7b82 */ /* 0x000e640000000a00 */
[----:B------:R-:W-:Y:S02]  /*06f0*/  @!P5 IADD3 R17, PT, PT, R17, -R2, RZ ;  /* 0x800000021111d210 */ /* 0x000fe40007ffe0ff */
[----:B------:R-:W-:Y:S01]  /*0700*/  @P3 IMAD.IADD R4, R4, 0x1, -R7 ;  /* 0x0000000104043824 */ /* 0x000fe200078e0a07 */
[----:B------:R-:W-:Y:S02]  /*0710*/  ISETP.NE.U32.AND P5, PT, R7, RZ, PT ;  /* 0x000000ff0700720c */ /* 0x000fe40003fa5070 */
[----:B------:R-:W-:Y:S01]  /*0720*/  SEL R15, R14, R15, !P1 ;  /* 0x0000000f0e0f7207 */ /* 0x000fe20004800000 */
[----:B------:R-:W-:Y:S01]  /*0730*/  @!P4 IMAD.IADD R19, R19, 0x1, -R0 ;  /* 0x000000011313c824 */ /* 0x000fe200078e0a00 */
[----:B------:R-:W-:-:S02]  /*0740*/  SEL R9, R5, R4, !P5 ;  /* 0x0000000405097207 */ /* 0x000fc40006800000 */
[----:B------:R-:W-:Y:S01]  /*0750*/  SHF.R.S32.HI R3, RZ, 0x1f, R15 ;  /* 0x0000001fff037819 */ /* 0x000fe2000001140f */
[----:B------:R-:W-:Y:S01]  /*0760*/  @!P6 IMAD.MOV R19, RZ, RZ, -R19 ;  /* 0x000000ffff13e224 */ /* 0x000fe200078e0a13 */
[----:B------:R-:W-:Y:S01]  /*0770*/  @!P2 IADD3 R17, PT, PT, -R17, RZ, RZ ;  /* 0x000000ff1111a210 */ /* 0x000fe20007ffe1ff */
[-C--:B------:R-:W-:Y:S01]  /*0780*/  IMAD R8, R9, R6.reuse, R15 ;  /* 0x0000000609087224 */ /* 0x080fe200078e020f */
[----:B------:R-:W-:Y:S02]  /*0790*/  LOP3.LUT R16, R3, R6, RZ, 0xc0, !PT ;  /* 0x0000000603107212 */ /* 0x000fe400078ec0ff */
[----:B------:R-:W-:Y:S01]  /*07a0*/  SEL R19, R5, R19, !P0 ;  /* 0x0000001305137207 */ /* 0x000fe20004000000 */
[----:B------:R-:W3:Y:S01]  /*07b0*/  LDC.64 R2, c[0x0][0x3a0] ;  /* 0x0000e800ff027b82 */ /* 0x000ee20000000a00 */
[----:B------:R-:W-:Y:S01]  /*07c0*/  IADD3 R8, PT, PT, R16, R8, RZ ;  /* 0x0000000810087210 */ /* 0x000fe20007ffe0ff */
[----:B------:R-:W-:Y:S01]  /*07d0*/  IMAD.IADD R16, R15, 0x1, R16 ;  /* 0x000000010f107824 */ /* 0x000fe200078e0210 */
[----:B------:R-:W-:-:S02]  /*07e0*/  SEL R14, R14, R17, !P1 ;  /* 0x000000110e0e7207 */ /* 0x000fc40004800000 */
[----:B------:R-:W-:Y:S01]  /*07f0*/  SHF.R.S32.HI R4, RZ, 0x1f, R19 ;  /* 0x0000001fff047819 */ /* 0x000fe20000011413 */
[----:B0-----:R-:W-:Y:S01]  /*0800*/  IMAD.WIDE R10, R8, 0x4, R10 ;  /* 0x00000004080a7825 */ /* 0x001fe200078e020a */
[----:B------:R-:W-:-:S03]  /*0810*/  SHF.R.S32.HI R5, RZ, 0x1f, R14 ;  /* 0x0000001fff057819 */ /* 0x000fc6000001140e */
[-C--:B------:R-:W-:Y:S01]  /*0820*/  IMAD R0, R9, R6.reuse, R14 ;  /* 0x0000000609007224 */ /* 0x080fe200078e020e */
[----:B------:R-:W-:Y:S02]  /*0830*/  LOP3.LUT R14, R4, R7, RZ, 0xc0, !PT ;  /* 0x00000007040e7212 */ /* 0x000fe400078ec0ff */
[----:B------:R-:W5:Y:S01]  /*0840*/  LDG.E R4, desc[UR4][R10.64] ;  /* 0x000000040a047981 */ /* 0x000f62000c1e1900 */
[----:B------:R-:W-:Y:S01]  /*0850*/  LOP3.LUT R5, R5, R6, RZ, 0xc0, !PT ;  /* 0x0000000605057212 */ /* 0x000fe200078ec0ff */
[----:B-1----:R-:W-:Y:S01]  /*0860*/  IMAD.WIDE R20, R8, 0x4, R12 ;  /* 0x0000000408147825 */ /* 0x002fe200078e020c */
[----:B------:R-:W-:Y:S02]  /*0870*/  IADD3 R23, PT, PT, R19, R14, RZ ;  /* 0x0000000e13177210 */ /* 0x000fe40007ffe0ff */
[----:B------:R-:W0:Y:S01]  /*0880*/  LDC.64 R14, c[0x0][0x3b8] ;  /* 0x0000ee00ff0e7b82 */ /* 0x000e220000000a00 */
[----:B------:R-:W-:Y:S02]  /*0890*/  IMAD.IADD R17, R5, 0x1, R0 ;  /* 0x0000000105117824 */ /* 0x000fe400078e0200 */
[----:B------:R-:W-:-:S02]  /*08a0*/  IMAD R23, R23, R6, R16 ;  /* 0x0000000617177224 */ /* 0x000fc400078e0210 */
[----:B------:R-:W-:Y:S01]  /*08b0*/  IMAD.WIDE R24, R17, 0x4, R12 ;  /* 0x0000000411187825 */ /* 0x000fe200078e020c */
[----:B------:R1:W5:Y:S02]  /*08c0*/  LDG.E.CONSTANT R6, desc[UR4][R20.64] ;  /* 0x0000000414067981 */ /* 0x000364000c1e9900 */
[----:B------:R-:W4:Y:S02]  /*08d0*/  LDC.64 R18, c[0x0][0x3c0] ;  /* 0x0000f000ff127b82 */ /* 0x000f240000000a00 */
[----:B------:R3:W5:Y:S06]  /*08e0*/  LDG.E.CONSTANT R5, desc[UR4][R24.64] ;  /* 0x0000000418057981 */ /* 0x00076c000c1e9900 */
[----:B-1----:R-:W1:Y:S08]  /*08f0*/  LDC.64 R20, c[0x0][0x388] ;  /* 0x0000e200ff147b82 */ /* 0x002e700000000a00 */
[----:B------:R-:W4:Y:S01]  /*0900*/  LDC.64 R12, c[0x0][0x390] ;  /* 0x0000e400ff0c7b82 */ /* 0x000f220000000a00 */
[----:B---3--:R-:W-:-:S04]  /*0910*/  IMAD.WIDE R24, R8, 0x4, R2 ;  /* 0x0000000408187825 */ /* 0x008fc800078e0202 */
[C---:B------:R-:W-:Y:S01]  /*0920*/  IMAD.WIDE R2, R17.reuse, 0x4, R2 ;  /* 0x0000000411027825 */ /* 0x040fe200078e0202 */
[----:B------:R0:W3:Y:S03]  /*0930*/  LDG.E.CONSTANT R0, desc[UR4][R24.64] ;  /* 0x0000000418007981 */ /* 0x0000e6000c1e9900 */
[--C-:B--2---:R-:W-:Y:S02]  /*0940*/  IMAD.WIDE R16, R17, 0x4, R28.reuse ;  /* 0x0000000411107825 */ /* 0x104fe400078e021c */
[----:B------:R-:W3:Y:S02]  /*0950*/  LDG.E.CONSTANT R3, desc[UR4][R2.64] ;  /* 0x0000000402037981 */ /* 0x000ee4000c1e9900 */
[----:B------:R-:W-:-:S04]  /*0960*/  IMAD.WIDE R28, R8, 0x4, R28 ;  /* 0x00000004081c7825 */ /* 0x000fc800078e021c */
[--C-:B0-----:R-:W-:Y:S01]  /*0970*/  IMAD.WIDE R24, R8, 0x4, R14.reuse ;  /* 0x0000000408187825 */ /* 0x101fe200078e020e */
[----:B------:R4:W2:Y:S04]  /*0980*/  LDG.E.CONSTANT R7, desc[UR4][R28.64] ;  /* 0x000000041c077981 */ /* 0x0008a8000c1e9900 */
[----:B------:R0:W2:Y:S01]  /*0990*/  LDG.E.CONSTANT R2, desc[UR4][R16.64] ;  /* 0x0000000410027981 */ /* 0x0000a2000c1e9900 */
[----:B------:R-:W-:-:S03]  /*09a0*/  IMAD.WIDE R14, R23, 0x4, R14 ;  /* 0x00000004170e7825 */ /* 0x000fc600078e020e */
[----:B------:R0:W2:Y:S01]  /*09b0*/  LDG.E.CONSTANT R24, desc[UR4][R24.64] ;  /* 0x0000000418187981 */ /* 0x0000a2000c1e9900 */
[----:B-1----:R-:W-:-:S03]  /*09c0*/  IMAD.WIDE R20, R8, 0x4, R20 ;  /* 0x0000000408147825 */ /* 0x002fc600078e0214 */
[----:B------:R-:W2:Y:S01]  /*09d0*/  LDG.E.CONSTANT R15, desc[UR4][R14.64] ;  /* 0x000000040e0f7981 */ /* 0x000ea2000c1e9900 */
[----:B----4-:R-:W-:-:S04]  /*09e0*/  IMAD.WIDE R28, R8, 0x4, R26 ;  /* 0x00000004081c7825 */ /* 0x010fc800078e021a */
[C-C-:B0-----:R-:W-:Y:S01]  /*09f0*/  IMAD.WIDE R16, R8.reuse, 0x4, R18.reuse ;  /* 0x0000000408107825 */ /* 0x141fe200078e0212 */
[----:B------:R-:W4:Y:S03]  /*0a00*/  LDG.E.CONSTANT R9, desc[UR4][R28.64] ;  /* 0x000000041c097981 */ /* 0x000f26000c1e9900 */
[C---:B------:R-:W-:Y:S02]  /*0a10*/  IMAD.WIDE R18, R23.reuse, 0x4, R18 ;  /* 0x0000000417127825 */ /* 0x040fe400078e0212 */
[----:B------:R-:W4:Y:S02]  /*0a20*/  LDG.E.CONSTANT R16, desc[UR4][R16.64] ;  /* 0x0000000410107981 */ /* 0x000f24000c1e9900 */
[----:B------:R-:W-:Y:S02]  /*0a30*/  IMAD.WIDE R26, R23, 0x4, R26 ;  /* 0x00000004171a7825 */ /* 0x000fe400078e021a */
[----:B------:R-:W4:Y:S02]  /*0a40*/  LDG.E.CONSTANT R19, desc[UR4][R18.64] ;  /* 0x0000000412137981 */ /* 0x000f24000c1e9900 */
[----:B------:R-:W-:-:S02]  /*0a50*/  IMAD.WIDE R12, R8, 0x4, R12 ;  /* 0x00000004080c7825 */ /* 0x000fc400078e020c */
[----:B------:R0:W4:Y:S01]  /*0a60*/  LDG.E.CONSTANT R22, desc[UR4][R26.64] ;  /* 0x000000041a167981 */ /* 0x000122000c1e9900 */
[----:B------:R-:W1:Y:S03]  /*0a70*/  LDC R8, c[0x0][0x3d0] ;  /* 0x0000f400ff087b82 */ /* 0x000e660000000800 */
[----:B------:R-:W4:Y:S04]  /*0a80*/  LDG.E R29, desc[UR4][R20.64] ;  /* 0x00000004141d7981 */ /* 0x000f28000c1e1900 */
[----:B------:R-:W4:Y:S01]  /*0a90*/  LDG.E R23, desc[UR4][R12.64] ;  /* 0x000000040c177981 */ /* 0x000f22000c1e1900 */
[----:B------:R-:W-:Y:S01]  /*0aa0*/  MOV R25, 0x3bbb989d ;  /* 0x3bbb989d00197802 */ /* 0x000fe20000000f00 */
[----:B0-----:R-:W-:Y:S01]  /*0ab0*/  IMAD.MOV.U32 R26, RZ, RZ, 0x437c0000 ;  /* 0x437c0000ff1a7424 */ /* 0x001fe200078e00ff */
[----:B-1----:R-:W-:-:S04]  /*0ac0*/  IADD3 R14, PT, PT, R8, 0x1800000, RZ ;  /* 0x01800000080e7810 */ /* 0x002fc80007ffe0ff */
[----:B------:R-:W-:-:S04]  /*0ad0*/  LOP3.LUT R14, R14, 0x7f800000, RZ, 0xc0, !PT ;  /* 0x7f8000000e0e7812 */ /* 0x000fc800078ec0ff */
[----:B------:R-:W-:Y:S01]  /*0ae0*/  ISETP.GT.U32.AND P0, PT, R14, 0x1ffffff, PT ;  /* 0x01ffffff0e00780c */ /* 0x000fe20003f04070 */
[----:B-----5:R-:W-:-:S04]  /*0af0*/  FFMA.SAT R25, R4, R25, 0.5 ;  /* 0x3f00000004197423 */ /* 0x020fc80000002019 */
[----:B------:R-:W-:-:S04]  /*0b00*/  FFMA.RM R25, R25, R26, 12582913 ;  /* 0x4b40000119197423 */ /* 0x000fc8000000401a */
[----:B------:R-:W-:-:S04]  /*0b10*/  FADD R27, R25, -12583039 ;  /* 0xcb40007f191b7421 */ /* 0x000fc80000000000 */
[----:B------:R-:W-:-:S04]  /*0b20*/  FFMA R27, R4, 1.4426950216293334961, -R27 ;  /* 0x3fb8aa3b041b7823 */ /* 0x000fc8000000081b */
[----:B------:R-:W-:-:S04]  /*0b30*/  FFMA R27, R4, 1.925963033500011079e-08, R27 ;  /* 0x32a57060041b7823 */ /* 0x000fc8000000001b */
[----:B------:R-:W0:Y:S01]  /*0b40*/  MUFU.EX2 R4, R27 ;  /* 0x0000001b00047308 */ /* 0x000e220000000800 */
[----:B------:R-:W-:Y:S02]  /*0b50*/  IMAD.SHL.U32 R25, R25, 0x800000, RZ ;  /* 0x0080000019197824 */ /* 0x000fe400078e00ff */
[----:B------:R-:W-:Y:S01]  /*0b60*/  FADD R5, R6, -R5 ;  /* 0x8000000506057221 */ /* 0x000fe20000000000 */
[----:B---3--:R-:W-:Y:S01]  /*0b70*/  FADD R3, R0, -R3 ;  /* 0x8000000300037221 */ /* 0x008fe20000000000 */
[----:B--2---:R-:W-:Y:S01]  /*0b80*/  FADD R7, R7, -R2 ;  /* 0x8000000207077221 */ /* 0x004fe20000000000 */
[----:B0-----:R-:W-:Y:S01]  /*0b90*/  FMUL R2, R25, R4 ;  /* 0x0000000419027220 */ /* 0x001fe20000400000 */
[----:B------:R-:W-:Y:S01]  /*0ba0*/  FADD R15, R24, -R15 ;  /* 0x8000000f180f7221 */ /* 0x000fe20000000000 */
[----:B----4-:R-:W-:Y:S01]  /*0bb0*/  FADD R16, R16, -R19 ;  /* 0x8000001310107221 */ /* 0x010fe20000000000 */
[----:B------:R-:W-:Y:S01]  /*0bc0*/  FADD R9, R9, -R22 ;  /* 0x8000001609097221 */ /* 0x000fe20000000000 */
[C---:B------:R-:W-:Y:S01]  /*0bd0*/  FMUL R29, R2.reuse, R29 ;  /* 0x0000001d021d7220 */ /* 0x040fe20000400000 */
[----:B------:R-:W-:Y:S01]  /*0be0*/  FMUL R23, R2, R23 ;  /* 0x0000001702177220 */ /* 0x000fe20000400000 */
[----:B------:R-:W-:Y:S06]  /*0bf0*/  @P0 BRA `(.L_x_8) ;  /* 0x0000000000180947 */ /* 0x000fec0003800000 */
[----:B------:R-:W0:Y:S01]  /*0c00*/  LDCU UR6, c[0x0][0x3d0] ;  /* 0x00007a00ff0677ac */ /* 0x000e220008000800 */
[----:B------:R-:W-:Y:S02]  /*0c10*/  MOV R6, 0xc40 ;  /* 0x00000c4000067802 */ /* 0x000fe40000000f00 */
[----:B0-----:R-:W-:-:S07]  /*0c20*/  MOV R0, UR6 ;  /* 0x0000000600007c02 */ /* 0x001fce0008000f00 */
[----:B------:R-:W-:Y:S05]  /*0c30*/  CALL.REL.NOINC `($__internal_1_$__cuda_sm20_rcp_rn_f32_slowpath) ;  /* 0x0000000400507944 */ /* 0x000fea0003c00000 */
[----:B------:R-:W-:Y:S01]  /*0c40*/  IMAD.MOV.U32 R4, RZ, RZ, R8 ;  /* 0x000000ffff047224 */ /* 0x000fe200078e0008 */
[----:B------:R-:W-:Y:S06]  /*0c50*/  BRA `(.L_x_9) ;  /* 0x0000000000107947 */ /* 0x000fec0003800000 */
.L_x_8:
[----:B------:R-:W0:Y:S02]  /*0c60*/  MUFU.RCP R17, R8 ;  /* 0x0000000800117308 */ /* 0x000e240000001000 */
[----:B0-----:R-:W-:-:S04]  /*0c70*/  FFMA R0, R17, R8, -1 ;  /* 0xbf80000011007423 */ /* 0x001fc80000000008 */
[----:B------:R-:W-:-:S04]  /*0c80*/  FADD.FTZ R0, -R0, -RZ ;  /* 0x800000ff00007221 */ /* 0x000fc80000010100 */
[----:B------:R-:W-:-:S07]  /*0c90*/  FFMA R4, R17, R0, R17 ;  /* 0x0000000011047223 */ /* 0x000fce0000000011 */
.L_x_9:
[----:B------:R-:W0:Y:S02]  /*0ca0*/  LDC R19, c[0x0][0x3d4] ;  /* 0x0000f500ff137b82 */ /* 0x000e240000000800 */
[----:B0-----:R-:W-:-:S04]  /*0cb0*/  IADD3 R0, PT, PT, R19, 0x1800000, RZ ;  /* 0x0180000013007810 */ /* 0x001fc80007ffe0ff */
[----:B------:R-:W-:-:S04]  /*0cc0*/  LOP3.LUT R0, R0, 0x7f800000, RZ, 0xc0, !PT ;  /* 0x7f80000000007812 */ /* 0x000fc800078ec0ff */
[----:B------:R-:W-:-:S13]  /*0cd0*/  ISETP.GT.U32.AND P0, PT, R0, 0x1ffffff, PT ;  /* 0x01ffffff0000780c */ /* 0x000fda0003f04070 */
[----:B------:R-:W-:Y:S05]  /*0ce0*/  @P0 BRA `(.L_x_10) ;  /* 0x0000000000140947 */ /* 0x000fea0003800000 */
[----:B------:R-:W0:Y:S01]  /*0cf0*/  LDC R0, c[0x0][0x3d4] ;  /* 0x0000f500ff007b82 */ /* 0x000e220000000800 */
[----:B------:R-:W-:-:S07]  /*0d00*/  MOV R6, 0xd20 ;  /* 0x00000d2000067802 */ /* 0x000fce0000000f00 */
[----:B0-----:R-:W-:Y:S05]  /*0d10*/  CALL.REL.NOINC `($__internal_1_$__cuda_sm20_rcp_rn_f32_slowpath) ;  /* 0x0000000400187944 */ /* 0x001fea0003c00000 */
[----:B------:R-:W-:Y:S01]  /*0d20*/  IMAD.MOV.U32 R6, RZ, RZ, R8 ;  /* 0x000000ffff067224 */ /* 0x000fe200078e0008 */
[----:B------:R-:W-:Y:S06]  /*0d30*/  BRA `(.L_x_11) ;  /* 0x0000000000107947 */ /* 0x000fec0003800000 */
.L_x_10:
[----:B------:R-:W0:Y:S02]  /*0d40*/  MUFU.RCP R6, R19 ;  /* 0x0000001300067308 */ /* 0x000e240000001000 */
[----:B0-----:R-:W-:-:S04]  /*0d50*/  FFMA R0, R6, R19, -1 ;  /* 0xbf80000006007423 */ /* 0x001fc80000000013 */
[----:B------:R-:W-:-:S04]  /*0d60*/  FADD.FTZ R17, -R0, -RZ ;  /* 0x800000ff00117221 */ /* 0x000fc80000010100 */
[----:B------:R-:W-:-:S07]  /*0d70*/  FFMA R6, R6, R17, R6 ;  /* 0x0000001106067223 */ /* 0x000fce0000000006 */
.L_x_11:
[----:B------:R-:W0:Y:S01]  /*0d80*/  LDCU UR6, c[0x0][0x3d8] ;  /* 0x00007b00ff0677ac */ /* 0x000e220008000800 */
[-C--:B------:R-:W-:Y:S01]  /*0d90*/  FMUL R0, R9, R6.reuse ;  /* 0x0000000609007220 */ /* 0x080fe20000400000 */
[----:B------:R-:W-:Y:S02]  /*0da0*/  HFMA2 R9, -RZ, RZ, 1.5048828125, 33.21875 ;  /* 0x3e055027ff097431 */ /* 0x000fe400000001ff */
[----:B------:R-:W-:Y:S01]  /*0db0*/  FMUL R16, R16, R6 ;  /* 0x0000000610107220 */ /* 0x000fe20000400000 */
[----:B------:R-:W-:Y:S01]  /*0dc0*/  BSSY.RECONVERGENT B0, `(.L_x_12) ;  /* 0x000002a000007945 */ /* 0x000fe20003800200 */
[----:B------:R-:W-:-:S04]  /*0dd0*/  FFMA R5, R5, R4, R0 ;  /* 0x0000000405057223 */ /* 0x000fc80000000000 */
[----:B0-----:R-:W-:-:S05]  /*0de0*/  FFMA R5, -R5, UR6, R2 ;  /* 0x0000000605057c23 */ /* 0x001fca0008000102 */
[----:B------:R-:W-:-:S04]  /*0df0*/  FMNMX R5, R5, 9.9999999747524270788e-07, !PT ;  /* 0x358637bd05057809 */ /* 0x000fc80007800000 */
[C---:B------:R-:W-:Y:S01]  /*0e00*/  IADD3 R0, PT, PT, R5.reuse, -0x3f2aaaab, RZ ;  /* 0xc0d5555505007810 */ /* 0x040fe20007ffe0ff */
[----:B------:R-:W0:Y:S01]  /*0e10*/  MUFU.RCP R8, R5 ;  /* 0x0000000500087308 */ /* 0x000e220000001000 */
[----:B------:R-:W-:Y:S02]  /*0e20*/  ISETP.GT.U32.AND P0, PT, R5, 0x7f7fffff, PT ;  /* 0x7f7fffff0500780c */ /* 0x000fe40003f04070 */
[----:B------:R-:W-:-:S05]  /*0e30*/  LOP3.LUT R0, R0, 0xff800000, RZ, 0xc0, !PT ;  /* 0xff80000000007812 */ /* 0x000fca00078ec0ff */
[----:B------:R-:W-:Y:S01]  /*0e40*/  IMAD.IADD R2, R5, 0x1, -R0 ;  /* 0x0000000105027824 */ /* 0x000fe200078e0a00 */
[----:B------:R-:W-:-:S03]  /*0e50*/  I2FP.F32.S32 R0, R0 ;  /* 0x0000000000007245 */ /* 0x000fc60000201400 */
[----:B------:R-:W-:Y:S02]  /*0e60*/  FADD R2, R2, -1 ;  /* 0xbf80000002027421 */ /* 0x000fe40000000000 */
[----:B------:R-:W-:Y:S02]  /*0e70*/  FFMA R0, R0, 1.1920928955078125e-07, RZ ;  /* 0x3400000000007823 */ /* 0x000fe400000000ff */
[----:B------:R-:W-:-:S04]  /*0e80*/  FFMA R9, R2, -R9, 0.14084610342979431152 ;  /* 0x3e1039f602097423 */ /* 0x000fc80000000809 */
[----:B------:R-:W-:-:S04]  /*0e90*/  FFMA R9, R2, R9, -0.12148627638816833496 ;  /* 0xbdf8cdcc02097423 */ /* 0x000fc80000000009 */
[----:B------:R-:W-:-:S04]  /*0ea0*/  FFMA R9, R2, R9, 0.13980610668659210205 ;  /* 0x3e0f295502097423 */ /* 0x000fc80000000009 */
[----:B------:R-:W-:-:S04]  /*0eb0*/  FFMA R9, R2, R9, -0.16684235632419586182 ;  /* 0xbe2ad8b902097423 */ /* 0x000fc80000000009 */
[----:B------:R-:W-:-:S04]  /*0ec0*/  FFMA R9, R2, R9, 0.20012299716472625732 ;  /* 0x3e4ced0b02097423 */ /* 0x000fc80000000009 */
[----:B------:R-:W-:-:S04]  /*0ed0*/  FFMA R9, R2, R9, -0.24999669194221496582 ;  /* 0xbe7fff2202097423 */ /* 0x000fc80000000009 */
[----:B------:R-:W-:-:S04]  /*0ee0*/  FFMA R9, R2, R9, 0.33333182334899902344 ;  /* 0x3eaaaa7802097423 */ /* 0x000fc80000000009 */
[----:B------:R-:W-:-:S04]  /*0ef0*/  FFMA R9, R2, R9, -0.5 ;  /* 0xbf00000002097423 */ /* 0x000fc80000000009 */
[----:B------:R-:W-:-:S04]  /*0f00*/  FMUL R9, R2, R9 ;  /* 0x0000000902097220 */ /* 0x000fc80000400000 */
[----:B------:R-:W-:Y:S01]  /*0f10*/  FFMA R9, R2, R9, R2 ;  /* 0x0000000902097223 */ /* 0x000fe20000000002 */
[----:B------:R-:W-:-:S03]  /*0f20*/  IMAD.MOV.U32 R2, RZ, RZ, 0x7f800000 ;  /* 0x7f800000ff027424 */ /* 0x000fc600078e00ff */
[----:B------:R-:W-:Y:S01]  /*0f30*/  FFMA R9, R0, 0.69314718246459960938, R9 ;  /* 0x3f31721800097823 */ /* 0x000fe20000000009 */
[----:B------:R-:W-:Y:S01]  /*0f40*/  FMUL R0, R15, R6 ;  /* 0x000000060f007220 */ /* 0x000fe20000400000 */
[----:B------:R-:W-:-:S03]  /*0f50*/  @P0 FFMA R9, R5, R2, +INF ;  /* 0x7f80000005090423 */ /* 0x000fc60000000002 */
[----:B------:R-:W-:Y:S01]  /*0f60*/  FFMA R0, R3, R4, R0 ;  /* 0x0000000403007223 */ /* 0x000fe20000000000 */
[----:B0-----:R-:W-:Y:S01]  /*0f70*/  FFMA R3, -R5, R8, 1 ;  /* 0x3f80000005037423 */ /* 0x001fe20000000108 */
[----:B------:R0:W-:Y:S02]  /*0f80*/  STG.E desc[UR4][R10.64], R9 ;  /* 0x000000090a007986 */ /* 0x0001e4000c101904 */
[----:B------:R-:W-:Y:S01]  /*0f90*/  FFMA R2, -R0, UR6, R29 ;  /* 0x0000000600027c23 */ /* 0x000fe2000800011d */
[----:B------:R-:W-:Y:S01]  /*0fa0*/  FFMA R3, R8, R3, R8 ;  /* 0x0000000308037223 */ /* 0x000fe20000000008 */
[----:B------:R-:W-:Y:S02]  /*0fb0*/  FFMA R0, R7, R4, R16 ;  /* 0x0000000407007223 */ /* 0x000fe40000000010 */
[----:B------:R-:W1:Y:S01]  /*0fc0*/  FCHK P0, R2, R5 ;  /* 0x0000000502007302 */ /* 0x000e620000000000 */
[----:B------:R-:W-:Y:S01]  /*0fd0*/  FFMA R6, R2, R3, RZ ;  /* 0x0000000302067223 */ /* 0x000fe200000000ff */
[----:B------:R-:W-:-:S03]  /*0fe0*/  FFMA R0, -R0, UR6, R23 ;  /* 0x0000000600007c23 */ /* 0x000fc60008000117 */
[----:B------:R-:W-:-:S04]  /*0ff0*/  FFMA R4, -R5, R6, R2 ;  /* 0x0000000605047223 */ /* 0x000fc80000000102 */
[----:B------:R-:W-:Y:S01]  /*1000*/  FFMA R3, R3, R4, R6 ;  /* 0x0000000403037223 */ /* 0x000fe20000000006 */
[----:B01----:R-:W-:Y:S06]  /*1010*/  @!P0 BRA `(.L_x_13) ;  /* 0x0000000000108947 */ /* 0x003fec0003800000 */
[----:B------:R-:W-:Y:S02]  /*1020*/  MOV R3, R5 ;  /* 0x0000000500037202 */ /* 0x000fe40000000f00 */
[----:B------:R-:W-:-:S07]  /*1030*/  MOV R4, 0x1050 ;  /* 0x0000105000047802 */ /* 0x000fce0000000f00 */
[----:B------:R-:W-:Y:S05]  /*1040*/  CALL.REL.NOINC `($__internal_2_$__cuda_sm3x_div_rn_noftz_f32_slowpath) ;  /* 0x00000004001c7944 */ /* 0x000fea0003c00000 */
[----:B------:R-:W-:-:S07]  /*1050*/  IMAD.MOV.U32 R3, RZ, RZ, R7 ;  /* 0x000000ffff037224 */ /* 0x000fce00078e0007 */
.L_x_13:
[----:B------:R-:W-:Y:S05]  /*1060*/  BSYNC.RECONVERGENT B0 ;  /* 0x0000000000007941 */ /* 0x000fea0003800200 */
.L_x_12:
[----:B------:R-:W0:Y:S01]  /*1070*/  MUFU.RCP R2, R5 ;  /* 0x0000000500027308 */ /* 0x000e220000001000 */
[----:B------:R1:W-:Y:S01]  /*1080*/  STG.E desc[UR4][R20.64], R3 ;  /* 0x0000000314007986 */ /* 0x0003e2000c101904 */
[----:B------:R-:W-:Y:S06]  /*1090*/  BSSY.RECONVERGENT B0, `(.L_x_14) ;  /* 0x000000c000007945 */ /* 0x000fec0003800200 */
[----:B------:R-:W2:Y:S01]  /*10a0*/  FCHK P0, R0, R5 ;  /* 0x0000000500007302 */ /* 0x000ea20000000000 */
[----:B0-----:R-:W-:-:S04]  /*10b0*/  FFMA R7, -R5, R2, 1 ;  /* 0x3f80000005077423 */ /* 0x001fc80000000102 */
[----:B------:R-:W-:-:S04]  /*10c0*/  FFMA R9, R2, R7, R2 ;  /* 0x0000000702097223 */ /* 0x000fc80000000002 */
[----:B------:R-:W-:-:S04]  /*10d0*/  FFMA R2, R0, R9, RZ ;  /* 0x0000000900027223 */ /* 0x000fc800000000ff */
[----:B------:R-:W-:-:S04]  /*10e0*/  FFMA R7, -R5, R2, R0 ;  /* 0x0000000205077223 */ /* 0x000fc80000000100 */
[----:B------:R-:W-:Y:S01]  /*10f0*/  FFMA R7, R9, R7, R2 ;  /* 0x0000000709077223 */ /* 0x000fe20000000002 */
[----:B-12---:R-:W-:Y:S06]  /*1100*/  @!P0 BRA `(.L_x_15) ;  /* 0x0000000000108947 */ /* 0x006fec0003800000 */
[----:B------:R-:W-:Y:S01]  /*1110*/  MOV R2, R0 ;  /* 0x0000000000027202 */ /* 0x000fe20000000f00 */
[----:B------:R-:W-:Y:S01]  /*1120*/  IMAD.MOV.U32 R3, RZ, RZ, R5 ;  /* 0x000000ffff037224 */ /* 0x000fe200078e0005 */
[----:B------:R-:W-:-:S07]  /*1130*/  MOV R4, 0x1150 ;  /* 0x0000115000047802 */ /* 0x000fce0000000f00 */
[----:B------:R-:W-:Y:S05]  /*1140*/  CALL.REL.NOINC `($__internal_2_$__cuda_sm3x_div_rn_noftz_f32_slowpath) ;  /* 0x0000000000dc7944 */ /* 0x000fea0003c00000 */
.L_x_15:
[----:B------:R-:W-:Y:S05]  /*1150*/  BSYNC.RECONVERGENT B0 ;  /* 0x0000000000007941 */ /* 0x000fea0003800200 */
.L_x_14:
[----:B------:R-:W-:Y:S01]  /*1160*/  STG.E desc[UR4][R12.64], R7 ;  /* 0x000000070c007986 */ /* 0x000fe2000c101904 */
[----:B------:R-:W-:Y:S05]  /*1170*/  EXIT ;  /* 0x000000000000794d */ /* 0x000fea0003800000 */
        .weak           $__internal_1_$__cuda_sm20_rcp_rn_f32_slowpath
        .type           $__internal_1_$__cuda_sm20_rcp_rn_f32_slowpath,@function
        .size           $__internal_1_$__cuda_sm20_rcp_rn_f32_slowpath,($__internal_2_$__cuda_sm3x_div_rn_noftz_f32_slowpath - $__internal_1_$__cuda_sm20_rcp_rn_f32_slowpath)
$__internal_1_$__cuda_sm20_rcp_rn_f32_slowpath:
[----:B------:R-:W-:-:S04]  /*1180*/  SHF.L.U32 R8, R0, 0x1, RZ ;  /* 0x0000000100087819 */ /* 0x000fc800000006ff */
[----:B------:R-:W-:-:S04]  /*1190*/  SHF.R.U32.HI R8, RZ, 0x18, R8 ;  /* 0x00000018ff087819 */ /* 0x000fc80000011608 */
[----:B------:R-:W-:-:S13]  /*11a0*/  ISETP.NE.U32.AND P0, PT, R8, RZ, PT ;  /* 0x000000ff0800720c */ /* 0x000fda0003f05070 */
[----:B------:R-:W-:Y:S05]  /*11b0*/  @P0 BRA `(.L_x_16) ;  /* 0x00000000002c0947 */ /* 0x000fea0003800000 */
[----:B------:R-:W-:-:S05]  /*11c0*/  IMAD.SHL.U32 R8, R0, 0x2, RZ ;  /* 0x0000000200087824 */ /* 0x000fca00078e00ff */
[----:B------:R-:W-:-:S13]  /*11d0*/  ISETP.NE.AND P0, PT, R8, RZ, PT ;  /* 0x000000ff0800720c */ /* 0x000fda0003f05270 */
[----:B------:R2:W3:Y:S01]  /*11e0*/  @!P0 MUFU.RCP R8, R0 ;  /* 0x0000000000088308 */ /* 0x0004e20000001000 */
[----:B------:R-:W-:Y:S05]  /*11f0*/  @!P0 BRA `(.L_x_17) ;  /* 0x0000000000a48947 */ /* 0x000fea0003800000 */
[----:B------:R-:W-:-:S04]  /*1200*/  FFMA R14, R0, 1.84467440737095516160e+19, RZ ;  /* 0x5f800000000e7823 */ /* 0x000fc800000000ff */
[----:B------:R-:W2:Y:S02]  /*1210*/  MUFU.RCP R17, R14 ;  /* 0x0000000e00117308 */ /* 0x000ea40000001000 */
[----:B--2---:R-:W-:-:S04]  /*1220*/  FFMA R0, R14, R17, -1 ;  /* 0xbf8000000e007423 */ /* 0x004fc80000000011 */
[----:B------:R-:W-:-:S04]  /*1230*/  FADD.FTZ R0, -R0, -RZ ;  /* 0x800000ff00007221 */ /* 0x000fc80000010100 */
[----:B------:R-:W-:-:S04]  /*1240*/  FFMA R0, R17, R0, R17 ;  /* 0x0000000011007223 */ /* 0x000fc80000000011 */
[----:B---3--:R-:W-:Y:S01]  /*1250*/  FFMA R8, R0, 1.84467440737095516160e+19, RZ ;  /* 0x5f80000000087823 */ /* 0x008fe200000000ff */
[----:B------:R-:W-:Y:S06]  /*1260*/  BRA `(.L_x_17) ;  /* 0x0000000000887947 */ /* 0x000fec0003800000 */
.L_x_16:
[----:B------:R-:W-:-:S04]  /*1270*/  IADD3 R14, PT, PT, R8, -0xfd, RZ ;  /* 0xffffff03080e7810 */ /* 0x000fc80007ffe0ff */
[----:B------:R-:W-:-:S13]  /*1280*/  ISETP.GT.U32.AND P0, PT, R14, 0x1, PT ;  /* 0x000000010e00780c */ /* 0x000fda0003f04070 */
[----:B------:R-:W-:Y:S05]  /*1290*/  @P0 BRA `(.L_x_18) ;  /* 0x0000000000780947 */ /* 0x000fea0003800000 */
[----:B------:R-:W-:Y:S01]  /*12a0*/  LOP3.LUT R17, R0, 0x7fffff, RZ, 0xc0, !PT ;  /* 0x007fffff00117812 */ /* 0x000fe200078ec0ff */
[----:B------:R-:W-:Y:S01]  /*12b0*/  IMAD.MOV.U32 R25, RZ, RZ, 0x3 ;  /* 0x00000003ff197424 */ /* 0x000fe200078e00ff */
[----:B------:R-:W-:Y:S02]  /*12c0*/  IADD3 R8, PT, PT, R8, -0xfc, RZ ;  /* 0xffffff0408087810 */ /* 0x000fe40007ffe0ff */
[----:B------:R-:W-:Y:S02]  /*12d0*/  LOP3.LUT R17, R17, 0x3f800000, RZ, 0xfc, !PT ;  /* 0x3f80000011117812 */ /* 0x000fe400078efcff */
[----:B------:R-:W-:Y:S02]  /*12e0*/  SHF.L.U32 R24, R25, R14, RZ ;  /* 0x0000000e19187219 */ /* 0x000fe400000006ff */
[----:B------:R-:W0:Y:S02]  /*12f0*/  MUFU.RCP R18, R17 ;  /* 0x0000001100127308 */ /* 0x000e240000001000 */
        /* <DEDUP_REMOVED lines=8> */
[----:B------:R-:W-:Y:S02]  /*1380*/  LOP3.LUT R17, R24, R19, RZ, 0xc0, !PT ;  /* 0x0000001318117212 */ /* 0x000fe400078ec0ff */
[----:B------:R-:W-:-:S02]  /*1390*/  IADD3 R18, PT, PT, -R18, RZ, RZ ;  /* 0x000000ff12127210 */ /* 0x000fc40007ffe1ff */
[-C--:B------:R-:W-:Y:S02]  /*13a0*/  SHF.R.U32.HI R17, RZ, R14.reuse, R17 ;  /* 0x0000000eff117219 */ /* 0x080fe40000011611 */
[--C-:B------:R-:W-:Y:S02]  /*13b0*/  LOP3.LUT P1, RZ, R18, R14, R19.reuse, 0xf8, !PT ;  /* 0x0000000e12ff7212 */ /* 0x100fe4000782f813 */
[C---:B------:R-:W-:Y:S02]  /*13c0*/  LOP3.LUT P0, RZ, R17.reuse, 0x1, RZ, 0xc0, !PT ;  /* 0x0000000111ff7812 */ /* 0x040fe4000780c0ff */
[----:B------:R-:W-:Y:S02]  /*13d0*/  LOP3.LUT P2, RZ, R17, 0x2, RZ, 0xc0, !PT ;  /* 0x0000000211ff7812 */ /* 0x000fe4000784c0ff */
[----:B------:R-:W-:Y:S02]  /*13e0*/  SHF.R.U32.HI R19, RZ, R8, R19 ;  /* 0x00000008ff137219 */ /* 0x000fe40000011613 */
[----:B------:R-:W-:-:S02]  /*13f0*/  PLOP3.LUT P0, PT, P0, P1, P2, 0xe0, 0x0 ;  /* 0x000000000000781c */ /* 0x000fc40000703c20 */
[----:B------:R-:W-:Y:S02]  /*1400*/  LOP3.LUT P1, RZ, R0, 0x7fffff, RZ, 0xc0, !PT ;  /* 0x007fffff00ff7812 */ /* 0x000fe4000782c0ff */
[----:B------:R-:W-:-:S05]  /*1410*/  SEL R14, RZ, 0x1, !P0 ;  /* 0x00000001ff0e7807 */ /* 0x000fca0004000000 */
[----:B------:R-:W-:-:S05]  /*1420*/  IMAD.MOV R14, RZ, RZ, -R14 ;  /* 0x000000ffff0e7224 */ /* 0x000fca00078e0a0e */
[----:B------:R-:W-:-:S13]  /*1430*/  ISETP.GE.AND P0, PT, R14, RZ, PT ;  /* 0x000000ff0e00720c */ /* 0x000fda0003f06270 */
[----:B------:R-:W-:-:S05]  /*1440*/  @!P0 VIADD R19, R19, 0x1 ;  /* 0x0000000113138836 */ /* 0x000fca0000000000 */
[----:B------:R-:W-:-:S04]  /*1450*/  @!P1 SHF.L.U32 R19, R19, 0x1, RZ ;  /* 0x0000000113139819 */ /* 0x000fc800000006ff */
[----:B------:R-:W-:Y:S01]  /*1460*/  LOP3.LUT R8, R19, 0x80000000, R0, 0xf8, !PT ;  /* 0x8000000013087812 */ /* 0x000fe200078ef800 */
[----:B------:R-:W-:Y:S06]  /*1470*/  BRA `(.L_x_17) ;  /* 0x0000000000047947 */ /* 0x000fec0003800000 */
.L_x_18:
[----:B------:R0:W1:Y:S02]  /*1480*/  MUFU.RCP R8, R0 ;  /* 0x0000000000087308 */ /* 0x0000640000001000 */
.L_x_17:
[----:B------:R-:W-:Y:S02]  /*1490*/  HFMA2 R19, -RZ, RZ, 0, 0 ;  /* 0x00000000ff137431 */ /* 0x000fe400000001ff */
[----:B------:R-:W-:-:S04]  /*14a0*/  IMAD.MOV.U32 R18, RZ, RZ, R6 ;  /* 0x000000ffff127224 */ /* 0x000fc800078e0006 */
[----:B0123--:R-:W-:Y:S05]  /*14b0*/  RET.REL.NODEC R18 `(_Z13update_kernelPfS_S_PKfS1_S1_S1_S1_S1_iiffff) ;  /* 0xffffffe812d07950 */ /* 0x00ffea0003c3ffff */
        .weak           $__internal_2_$__cuda_sm3x_div_rn_noftz_f32_slowpath
        .type           $__internal_2_$__cuda_sm3x_div_rn_noftz_f32_slowpath,@function
        .size           $__internal_2_$__cuda_sm3x_div_rn_noftz_f32_slowpath,(.L_x_76 - $__internal_2_$__cuda_sm3x_div_rn_noftz_f32_slowpath)
$__internal_2_$__cuda_sm3x_div_rn_noftz_f32_slowpath:
[----:B------:R-:W-:Y:S01]  /*14c0*/  SHF.R.U32.HI R7, RZ, 0x17, R3 ;  /* 0x00000017ff077819 */ /* 0x000fe20000011603 */
[----:B------:R-:W-:Y:S01]  /*14d0*/  BSSY.RECONVERGENT B1, `(.L_x_19) ;  /* 0x0000062000017945 */ /* 0x000fe20003800200 */
[----:B------:R-:W-:Y:S02]  /*14e0*/  SHF.R.U32.HI R6, RZ, 0x17, R2 ;  /* 0x00000017ff067819 */ /* 0x000fe40000011602 */
[----:B------:R-:W-:Y:S02]  /*14f0*/  LOP3.LUT R7, R7, 0xff, RZ, 0xc0, !PT ;  /* 0x000000ff07077812 */ /* 0x000fe400078ec0ff */
[----:B------:R-:W-:-:S03]  /*1500*/  LOP3.LUT R10, R6, 0xff, RZ, 0xc0, !PT ;  /* 0x000000ff060a7812 */ /* 0x000fc600078ec0ff */
[----:B------:R-:W-:Y:S01]  /*1510*/  VIADD R9, R7, 0xffffffff ;  /* 0xffffffff07097836 */ /* 0x000fe20000000000 */
[----:B------:R-:W-:-:S04]  /*1520*/  IADD3 R8, PT, PT, R10, -0x1, RZ ;  /* 0xffffffff0a087810 */ /* 0x000fc80007ffe0ff */
[----:B------:R-:W-:-:S04]  /*1530*/  ISETP.GT.U32.AND P0, PT, R9, 0xfd, PT ;  /* 0x000000fd0900780c */ /* 0x000fc80003f04070 */
[----:B------:R-:W-:-:S13]  /*1540*/  ISETP.GT.U32.OR P0, PT, R8, 0xfd, P0 ;  /* 0x000000fd0800780c */ /* 0x000fda0000704470 */
[----:B------:R-:W-:Y:S01]  /*1550*/  @!P0 IMAD.MOV.U32 R6, RZ, RZ, RZ ;  /* 0x000000ffff068224 */ /* 0x000fe200078e00ff */
[----:B------:R-:W-:Y:S06]  /*1560*/  @!P0 BRA `(.L_x_20) ;  /* 0x00000000005c8947 */ /* 0x000fec0003800000 */
[----:B------:R-:W-:Y:S02]  /*1570*/  FSETP.GTU.FTZ.AND P0, PT, |R2|, +INF , PT ;  /* 0x7f8000000200780b */ /* 0x000fe40003f1c200 */
[----:B------:R-:W-:-:S04]  /*1580*/  FSETP.GTU.FTZ.AND P1, PT, |R3|, +INF , PT ;  /* 0x7f8000000300780b */ /* 0x000fc80003f3c200 */
[----:B------:R-:W-:-:S13]  /*1590*/  PLOP3.LUT P0, PT, P0, P1, PT, 0xf8, 0x8f ;  /* 0x00000000008f781c */ /* 0x000fda0000703f70 */
[----:B------:R-:W-:Y:S05]  /*15a0*/  @P0 BRA `(.L_x_21) ;  /* 0x00000004004c0947 */ /* 0x000fea0003800000 */
[----:B------:R-:W-:-:S13]  /*15b0*/  LOP3.LUT P0, RZ, R3, 0x7fffffff, R2, 0xc8, !PT ;  /* 0x7fffffff03ff7812 */ /* 0x000fda000780c802 */
[----:B------:R-:W-:Y:S05]  /*15c0*/  @!P0 BRA `(.L_x_22) ;  /* 0x00000004003c8947 */ /* 0x000fea0003800000 */
[C---:B------:R-:W-:Y:S02]  /*15d0*/  FSETP.NEU.FTZ.AND P0, PT, |R2|.reuse, +INF , PT ;  /* 0x7f8000000200780b */ /* 0x040fe40003f1d200 */
[----:B------:R-:W-:Y:S02]  /*15e0*/  FSETP.NEU.FTZ.AND P2, PT, |R3|, +INF , PT ;  /* 0x7f8000000300780b */ /* 0x000fe40003f5d200 */
[----:B------:R-:W-:-:S11]  /*15f0*/  FSETP.NEU.FTZ.AND P1, PT, |R2|, +INF , PT ;  /* 0x7f8000000200780b */ /* 0x000fd60003f3d200 */
[----:B------:R-:W-:Y:S05]  /*1600*/  @!P2 BRA !P0, `(.L_x_22) ;  /* 0x00000004002ca947 */ /* 0x000fea0004000000 */
[----:B------:R-:W-:-:S04]  /*1610*/  LOP3.LUT P0, RZ, R2, 0x7fffffff, RZ, 0xc0, !PT ;  /* 0x7fffffff02ff7812 */ /* 0x000fc8000780c0ff */
[----:B------:R-:W-:-:S13]  /*1620*/  PLOP3.LUT P0, PT, P2, P0, PT, 0x2f, 0xf2 ;  /* 0x0000000000f2781c */ /* 0x000fda0001700577 */
[----:B------:R-:W-:Y:S05]  /*1630*/  @P0 BRA `(.L_x_23) ;  /* 0x0000000400180947 */ /* 0x000fea0003800000 */
[----:B------:R-:W-:-:S04]  /*1640*/  LOP3.LUT P0, RZ, R3, 0x7fffffff, RZ, 0xc0, !PT ;  /* 0x7fffffff03ff7812 */ /* 0x000fc8000780c0ff */
[----:B------:R-:W-:-:S13]  /*1650*/  PLOP3.LUT P0, PT, P1, P0, PT, 0x2f, 0xf2 ;  /* 0x0000000000f2781c */ /* 0x000fda0000f00577 */
[----:B------:R-:W-:Y:S05]  /*1660*/  @P0 BRA `(.L_x_24) ;  /* 0x0000000400000947 */ /* 0x000fea0003800000 */
[----:B------:R-:W-:Y:S02]  /*1670*/  ISETP.GE.AND P0, PT, R8, RZ, PT ;  /* 0x000000ff0800720c */ /* 0x000fe40003f06270 */
[----:B------:R-:W-:-:S11]  /*1680*/  ISETP.GE.AND P1, PT, R9, RZ, PT ;  /* 0x000000ff0900720c */ /* 0x000fd60003f26270 */
[----:B------:R-:W-:Y:S01]  /*1690*/  @P0 MOV R6, RZ ;  /* 0x000000ff00060202 */ /* 0x000fe20000000f00 */
[----:B------:R-:W-:Y:S02]  /*16a0*/  @!P0 IMAD.MOV.U32 R6, RZ, RZ, -0x40 ;  /* 0xffffffc0ff068424 */ /* 0x000fe400078e00ff */
[----:B------:R-:W-:Y:S01]  /*16b0*/  @!P0 FFMA R2, R2, 1.84467440737095516160e+19, RZ ;  /* 0x5f80000002028823 */ /* 0x000fe200000000ff */
[----:B------:R-:W-:Y:S02]  /*16c0*/  @!P1 FFMA R3, R3, 1.84467440737095516160e+19, RZ ;  /* 0x5f80000003039823 */ /* 0x000fe400000000ff */
[----:B------:R-:W-:-:S07]  /*16d0*/  @!P1 IADD3 R6, PT, PT, R6, 0x40, RZ ;  /* 0x0000004006069810 */ /* 0x000fce0007ffe0ff */
.L_x_20:
[----:B------:R-:W-:Y:S01]  /*16e0*/  LEA R8, R7, 0xc0800000, 0x17 ;  /* 0xc080000007087811 */ /* 0x000fe200078eb8ff */
[----:B------:R-:W-:Y:S04]  /*16f0*/  BSSY.RECONVERGENT B2, `(.L_x_25) ;  /* 0x0000036000027945 */ /* 0x000fe80003800200 */
[----:B------:R-:W-:Y:S01]  /*1700*/  IMAD.IADD R8, R3, 0x1, -R8 ;  /* 0x0000000103087824 */ /* 0x000fe200078e0a08 */
[----:B------:R-:W-:-:S03]  /*1710*/  IADD3 R3, PT, PT, R10, -0x7f, RZ ;  /* 0xffffff810a037810 */ /* 0x000fc60007ffe0ff */
[----:B------:R-:W0:Y:S01]  /*1720*/  MUFU.RCP R9, R8 ;  /* 0x0000000800097308 */ /* 0x000e220000001000 */
[----:B------:R-:W-:Y:S01]  /*1730*/  FADD.FTZ R11, -R8, -RZ ;  /* 0x800000ff080b7221 */ /* 0x000fe20000010100 */
[C---:B------:R-:W-:Y:S01]  /*1740*/  IMAD R2, R3.reuse, -0x800000, R2 ;  /* 0xff80000003027824 */ /* 0x040fe200078e0202 */
[----:B------:R-:W-:-:S05]  /*1750*/  IADD3 R7, PT, PT, R3, 0x7f, -R7 ;  /* 0x0000007f03077810 */ /* 0x000fca0007ffe807 */
[----:B------:R-:W-:Y:S02]  /*1760*/  IMAD.IADD R7, R7, 0x1, R6 ;  /* 0x0000000107077824 */ /* 0x000fe400078e0206 */
[----:B0-----:R-:W-:-:S04]  /*1770*/  FFMA R10, R9, R11, 1 ;  /* 0x3f800000090a7423 */ /* 0x001fc8000000000b */
[----:B------:R-:W-:-:S04]  /*1780*/  FFMA R14, R9, R10, R9 ;  /* 0x0000000a090e7223 */ /* 0x000fc80000000009 */
[----:B------:R-:W-:-:S04]  /*1790*/  FFMA R9, R2, R14, RZ ;  /* 0x0000000e02097223 */ /* 0x000fc800000000ff */
[----:B------:R-:W-:-:S04]  /*17a0*/  FFMA R10, R11, R9, R2 ;  /* 0x000000090b0a7223 */ /* 0x000fc80000000002 */
[----:B------:R-:W-:-:S04]  /*17b0*/  FFMA R9, R14, R10, R9 ;  /* 0x0000000a0e097223 */ /* 0x000fc80000000009 */
[----:B------:R-:W-:-:S04]  /*17c0*/  FFMA R10, R11, R9, R2 ;  /* 0x000000090b0a7223 */ /* 0x000fc80000000002 */
[----:B------:R-:W-:-:S05]  /*17d0*/  FFMA R2, R14, R10, R9 ;  /* 0x0000000a0e027223 */ /* 0x000fca0000000009 */
[----:B------:R-:W-:-:S04]  /*17e0*/  SHF.R.U32.HI R3, RZ, 0x17, R2 ;  /* 0x00000017ff037819 */ /* 0x000fc80000011602 */
[----:B------:R-:W-:-:S04]  /*17f0*/  LOP3.LUT R3, R3, 0xff, RZ, 0xc0, !PT ;  /* 0x000000ff03037812 */ /* 0x000fc800078ec0ff */
[----:B------:R-:W-:-:S05]  /*1800*/  IADD3 R11, PT, PT, R3, R7, RZ ;  /* 0x00000007030b7210 */ /* 0x000fca0007ffe0ff */
[----:B------:R-:W-:-:S05]  /*1810*/  VIADD R3, R11, 0xffffffff ;  /* 0xffffffff0b037836 */ /* 0x000fca0000000000 */
[----:B------:R-:W-:-:S13]  /*1820*/  ISETP.GE.U32.AND P0, PT, R3, 0xfe, PT ;  /* 0x000000fe0300780c */ /* 0x000fda0003f06070 */
[----:B------:R-:W-:Y:S05]  /*1830*/  @!P0 BRA `(.L_x_26) ;  /* 0x0000000000808947 */ /* 0x000fea0003800000 */
[----:B------:R-:W-:-:S13]  /*1840*/  ISETP.GT.AND P0, PT, R11, 0xfe, PT ;  /* 0x000000fe0b00780c */ /* 0x000fda0003f04270 */
[----:B------:R-:W-:Y:S05]  /*1850*/  @P0 BRA `(.L_x_27) ;  /* 0x00000000006c0947 */ /* 0x000fea0003800000 */
[----:B------:R-:W-:-:S13]  /*1860*/  ISETP.GE.AND P0, PT, R11, 0x1, PT ;  /* 0x000000010b00780c */ /* 0x000fda0003f06270 */
[----:B------:R-:W-:Y:S05]  /*1870*/  @P0 BRA `(.L_x_28) ;  /* 0x0000000000740947 */ /* 0x000fea0003800000 */
[----:B------:R-:W-:Y:S02]  /*1880*/  ISETP.GE.AND P0, PT, R11, -0x18, PT ;  /* 0xffffffe80b00780c */ /* 0x000fe40003f06270 */
[----:B------:R-:W-:-:S11]  /*1890*/  LOP3.LUT R2, R2, 0x80000000, RZ, 0xc0, !PT ;  /* 0x8000000002027812 */ /* 0x000fd600078ec0ff */
[----:B------:R-:W-:Y:S05]  /*18a0*/  @!P0 BRA `(.L_x_28) ;  /* 0x0000000000688947 */ /* 0x000fea0003800000 */
[CCC-:B------:R-:W-:Y:S01]  /*18b0*/  FFMA.RZ R3, R14.reuse, R10.reuse, R9.reuse ;  /* 0x0000000a0e037223 */ /* 0x1c0fe2000000c009 */
[C---:B------:R-:W-:Y:S01]  /*18c0*/  IADD3 R8, PT, PT, R11.reuse, 0x20, RZ ;  /* 0x000000200b087810 */ /* 0x040fe20007ffe0ff */
[CCC-:B------:R-:W-:Y:S01]  /*18d0*/  FFMA.RM R6, R14.reuse, R10.reuse, R9.reuse ;  /* 0x0000000a0e067223 */ /* 0x1c0fe20000004009 */
[----:B------:R-:W-:Y:S02]  /*18e0*/  ISETP.NE.AND P2, PT, R11, RZ, PT ;  /* 0x000000ff0b00720c */ /* 0x000fe40003f45270 */
[----:B------:R-:W-:Y:S01]  /*18f0*/  LOP3.LUT R7, R3, 0x7fffff, RZ, 0xc0, !PT ;  /* 0x007fffff03077812 */ /* 0x000fe200078ec0ff */
[----:B------:R-:W-:Y:S01]  /*1900*/  FFMA.RP R3, R14, R10, R9 ;  /* 0x0000000a0e037223 */ /* 0x000fe20000008009 */
[----:B------:R-:W-:Y:S01]  /*1910*/  IMAD.MOV R9, RZ, RZ, -R11 ;  /* 0x000000ffff097224 */ /* 0x000fe200078e0a0b */
[----:B------:R-:W-:Y:S02]  /*1920*/  ISETP.NE.AND P1, PT, R11, RZ, PT ;  /* 0x000000ff0b00720c */ /* 0x000fe40003f25270 */
[----:B------:R-:W-:-:S02]  /*1930*/  LOP3.LUT R7, R7, 0x800000, RZ, 0xfc, !PT ;  /* 0x0080000007077812 */ /* 0x000fc400078efcff */
[----:B------:R-:W-:Y:S02]  /*1940*/  FSETP.NEU.FTZ.AND P0, PT, R3, R6, PT ;  /* 0x000000060300720b */ /* 0x000fe40003f1d000 */
[----:B------:R-:W-:Y:S02]  /*1950*/  SHF.L.U32 R8, R7, R8, RZ ;  /* 0x0000000807087219 */ /* 0x000fe400000006ff */
[----:B------:R-:W-:Y:S02]  /*1960*/  SEL R6, R9, RZ, P2 ;  /* 0x000000ff09067207 */ /* 0x000fe40001000000 */
[----:B------:R-:W-:Y:S02]  /*1970*/  ISETP.NE.AND P1, PT, R8, RZ, P1 ;  /* 0x000000ff0800720c */ /* 0x000fe40000f25270 */
[----:B------:R-:W-:Y:S02]  /*1980*/  SHF.R.U32.HI R6, RZ, R6, R7 ;  /* 0x00000006ff067219 */ /* 0x000fe40000011607 */
[----:B------:R-:W-:-:S02]  /*1990*/  PLOP3.LUT P0, PT, P0, P1, PT, 0xf8, 0x8f ;  /* 0x00000000008f781c */ /* 0x000fc40000703f70 */
[----:B------:R-:W-:Y:S02]  /*19a0*/  SHF.R.U32.HI R8, RZ, 0x1, R6 ;  /* 0x00000001ff087819 */ /* 0x000fe40000011606 */
[----:B------:R-:W-:-:S04]  /*19b0*/  SEL R3, RZ, 0x1, !P0 ;  /* 0x00000001ff037807 */ /* 0x000fc80004000000 */
[----:B------:R-:W-:-:S04]  /*19c0*/  LOP3.LUT R3, R3, 0x1, R8, 0xf8, !PT ;  /* 0x0000000103037812 */ /* 0x000fc800078ef808 */
[----:B------:R-:W-:-:S04]  /*19d0*/  LOP3.LUT R3, R3, R6, RZ, 0xc0, !PT ;  /* 0x0000000603037212 */ /* 0x000fc800078ec0ff */
[----:B------:R-:W-:-:S04]  /*19e0*/  IADD3 R3, PT, PT, R8, R3, RZ ;  /* 0x0000000308037210 */ /* 0x000fc80007ffe0ff */
[----:B------:R-:W-:Y:S01]  /*19f0*/  LOP3.LUT R2, R3, R2, RZ, 0xfc, !PT ;  /* 0x0000000203027212 */ /* 0x000fe200078efcff */
[----:B------:R-:W-:Y:S06]  /*1a00*/  BRA `(.L_x_28) ;  /* 0x0000000000107947 */ /* 0x000fec0003800000 */
.L_x_27:
[----:B------:R-:W-:-:S04]  /*1a10*/  LOP3.LUT R2, R2, 0x80000000, RZ, 0xc0, !PT ;  /* 0x8000000002027812 */ /* 0x000fc800078ec0ff */
[----:B------:R-:W-:Y:S01]  /*1a20*/  LOP3.LUT R2, R2, 0x7f800000, RZ, 0xfc, !PT ;  /* 0x7f80000002027812 */ /* 0x000fe200078efcff */
[----:B------:R-:W-:Y:S06]  /*1a30*/  BRA `(.L_x_28) ;  /* 0x0000000000047947 */ /* 0x000fec0003800000 */
.L_x_26:
[----:B------:R-:W-:-:S07]  /*1a40*/  IMAD R2, R7, 0x800000, R2 ;  /* 0x0080000007027824 */ /* 0x000fce00078e0202 */
.L_x_28:
[----:B------:R-:W-:Y:S05]  /*1a50*/  BSYNC.RECONVERGENT B2 ;  /* 0x0000000000027941 */ /* 0x000fea0003800200 */
.L_x_25:
[----:B------:R-:W-:Y:S05]  /*1a60*/  BRA `(.L_x_29) ;  /* 0x0000000000207947 */ /* 0x000fea0003800000 */
.L_x_24:
[----:B------:R-:W-:-:S04]  /*1a70*/  LOP3.LUT R2, R3, 0x80000000, R2, 0x48, !PT ;  /* 0x8000000003027812 */ /* 0x000fc800078e4802 */
[----:B------:R-:W-:Y:S01]  /*1a80*/  LOP3.LUT R2, R2, 0x7f800000, RZ, 0xfc, !PT ;  /* 0x7f80000002027812 */ /* 0x000fe200078efcff */
[----:B------:R-:W-:Y:S06]  /*1a90*/  BRA `(.L_x_29) ;  /* 0x0000000000147947 */ /* 0x000fec0003800000 */
.L_x_23:
[----:B------:R-:W-:Y:S01]  /*1aa0*/  LOP3.LUT R2, R3, 0x80000000, R2, 0x48, !PT ;  /* 0x8000000003027812 */ /* 0x000fe200078e4802 */
[----:B------:R-:W-:Y:S06]  /*1ab0*/  BRA `(.L_x_29) ;  /* 0x00000000000c7947 */ /* 0x000fec0003800000 */
.L_x_22:
[----:B------:R-:W0:Y:S01]  /*1ac0*/  MUFU.RSQ R2, -QNAN ;  /* 0xffc0000000027908 */ /* 0x000e220000001400 */
[----:B------:R-:W-:Y:S05]  /*1ad0*/  BRA `(.L_x_29) ;  /* 0x0000000000047947 */ /* 0x000fea0003800000 */
.L_x_21:
[----:B------:R-:W-:-:S07]  /*1ae0*/  FADD.FTZ R2, R2, R3 ;  /* 0x0000000302027221 */ /* 0x000fce0000010000 */
.L_x_29:
[----:B------:R-:W-:Y:S05]  /*1af0*/  BSYNC.RECONVERGENT B1 ;  /* 0x0000000000017941 */ /* 0x000fea0003800200 */
.L_x_19:
[----:B------:R-:W-:Y:S01]  /*1b00*/  HFMA2 R3, -RZ, RZ, 0, 0 ;  /* 0x00000000ff037431 */ /* 0x000fe200000001ff */
[----:B0-----:R-:W-:Y:S01]  /*1b10*/  MOV R7, R2 ;  /* 0x0000000200077202 */ /* 0x001fe20000000f00 */
[----:B------:R-:W-:-:S04]  /*1b20*/  IMAD.MOV.U32 R2, RZ, RZ, R4 ;  /* 0x000000ffff027224 */ /* 0x000fc800078e0004 */
[----:B------:R-:W-:Y:S05]  /*1b30*/  RET.REL.NODEC R2 `(_Z13update_kernelPfS_S_PKfS1_S1_S1_S1_S1_iiffff) ;  /* 0xffffffe402307950 */ /* 0x000fea0003c3ffff */
.L_x_30:
        /* <DEDUP_REMOVED lines=12> */
.L_x_76:


//--------------------- .text._Z13flux_y_kernelPKfS0_S0_PfS1_S1_iif --------------------------
	.section	.text._Z13flux_y_kernelPKfS0_S0_PfS1_S1_iif,"ax",@progbits
	.align	128
        .global         _Z13flux_y_kernelPKfS0_S0_PfS1_S1_iif
        .type           _Z13flux_y_kernelPKfS0_S0_PfS1_S1_iif,@function
        .size           _Z13flux_y_kernelPKfS0_S0_PfS1_S1_iif,(.L_x_78 - _Z13flux_y_kernelPKfS0_S0_PfS1_S1_iif)
        .other          _Z13flux_y_kernelPKfS0_S0_PfS1_S1_iif,@"STO_CUDA_ENTRY STV_DEFAULT"
_Z13flux_y_kernelPKfS0_S0_PfS1_S1_iif:
.text._Z13flux_y_kernelPKfS0_S0_PfS1_S1_iif:
        /* <DEDUP_REMOVED lines=13> */
[----:B------:R-:W-:Y:S01]  /*00d0*/  IABS R0, R4 ;  /* 0x0000000400007213 */ /* 0x000fe20000000000 */
[----:B------:R-:W0:Y:S01]  /*00e0*/  I2F.U32.RP R10, R5 ;  /* 0x00000005000a7306 */ /* 0x000e220000209000 */
[----:B------:R-:W-:Y:S01]  /*00f0*/  IABS R14, R3 ;  /* 0x00000003000e7213 */ /* 0x000fe20000000000 */
[----:B------:R-:W1:Y:S01]  /*0100*/  LDCU.64 UR4, c[0x0][0x358] ;  /* 0x00006b00ff0477ac */ /* 0x000e620008000a00 */
[----:B------:R-:W-:Y:S01]  /*0110*/  ISETP.NE.AND P3, PT, R4, RZ, PT ;  /* 0x000000ff0400720c */ /* 0x000fe20003f65270 */
[----:B------:R-:W2:Y:S01]  /*0120*/  LDC.64 R16, c[0x0][0x390] ;  /* 0x0000e400ff107b82 */ /* 0x000ea20000000a00 */
[----:B------:R-:W-:Y:S01]  /*0130*/  MOV R21, 0x437c0000 ;  /* 0x437c000000157802 */ /* 0x000fe20000000f00 */
[----:B------:R-:W3:Y:S02]  /*0140*/  LDCU UR6, c[0x0][0x3b8] ;  /* 0x00007700ff0677ac */ /* 0x000ee40008000800 */
[----:B------:R-:W4:Y:S08]  /*0150*/  I2F.RP R11, R0 ;  /* 0x00000000000b7306 */ /* 0x000f300000209400 */
[----:B0-----:R-:W0:Y:S08]  /*0160*/  MUFU.RCP R10, R10 ;  /* 0x0000000a000a7308 */ /* 0x001e300000001000 */
[----:B----4-:R-:W4:Y:S01]  /*0170*/  MUFU.RCP R11, R11 ;  /* 0x0000000b000b7308 */ /* 0x010f220000001000 */
[----:B0-----:R-:W-:-:S07]  /*0180*/  IADD3 R6, PT, PT, R10, 0xffffffe, RZ ;  /* 0x0ffffffe0a067810 */ /* 0x001fce0007ffe0ff */
[----:B------:R0:W1:Y:S01]  /*0190*/  F2I.FTZ.U32.TRUNC.NTZ R7, R6 ;  /* 0x0000000600077305 */ /* 0x000062000021f000 */
[----:B----4-:R-:W-:-:S07]  /*01a0*/  IADD3 R8, PT, PT, R11, 0xffffffe, RZ ;  /* 0x0ffffffe0b087810 */ /* 0x010fce0007ffe0ff */
[----:B------:R4:W3:Y:S01]  /*01b0*/  F2I.FTZ.U32.TRUNC.NTZ R9, R8 ;  /* 0x0000000800097305 */ /* 0x0008e2000021f000 */
[----:B0-----:R-:W-:Y:S01]  /*01c0*/  HFMA2 R6, -RZ, RZ, 0, 0 ;  /* 0x00000000ff067431 */ /* 0x001fe200000001ff */
[----:B-1----:R-:W-:Y:S01]  /*01d0*/  IADD3 R12, PT, PT, RZ, -R7, RZ ;  /* 0x80000007ff0c7210 */ /* 0x002fe20007ffe0ff */
[----:B----4-:R-:W-:-:S04]  /*01e0*/  HFMA2 R8, -RZ, RZ, 0, 0 ;  /* 0x00000000ff087431 */ /* 0x010fc800000001ff */
[----:B------:R-:W-:Y:S01]  /*01f0*/  IMAD R11, R12, R5, RZ ;  /* 0x000000050c0b7224 */ /* 0x000fe200078e02ff */
[----:B---3--:R-:W-:-:S03]  /*0200*/  IADD3 R13, PT, PT, RZ, -R9, RZ ;  /* 0x80000009ff0d7210 */ /* 0x008fc60007ffe0ff */
[----:B------:R-:W-:Y:S01]  /*0210*/  IMAD.HI.U32 R7, R7, R11, R6 ;  /* 0x0000000b07077227 */ /* 0x000fe200078e0006 */
[----:B------:R-:W-:-:S03]  /*0220*/  LOP3.LUT R11, RZ, R5, RZ, 0x33, !PT ;  /* 0x00000005ff0b7212 */ /* 0x000fc600078e33ff */
[----:B------:R-:W-:Y:S02]  /*0230*/  IMAD R13, R13, R0, RZ ;  /* 0x000000000d0d7224 */ /* 0x000fe400078e02ff */
[----:B------:R-:W-:-:S04]  /*0240*/  IMAD.HI.U32 R6, R7, R2, RZ ;  /* 0x0000000207067227 */ /* 0x000fc800078e00ff */
[----:B------:R-:W-:Y:S01]  /*0250*/  IMAD.HI.U32 R9, R9, R13, R8 ;  /* 0x0000000d09097227 */ /* 0x000fe200078e0008 */
[----:B------:R-:W-:Y:S02]  /*0260*/  MOV R8, R14 ;  /* 0x0000000e00087202 */ /* 0x000fe40000000f00 */
[----:B------:R-:W0:Y:S01]  /*0270*/  LDC.64 R14, c[0x0][0x388] ;  /* 0x0000e200ff0e7b82 */ /* 0x000e220000000a00 */
[----:B------:R-:W-:Y:S02]  /*0280*/  IMAD.MOV R6, RZ, RZ, -R6 ;  /* 0x000000ffff067224 */ /* 0x000fe400078e0a06 */
[----:B------:R-:W-:-:S05]  /*0290*/  IMAD.HI.U32 R9, R9, R8, RZ ;  /* 0x0000000809097227 */ /* 0x000fca00078e00ff */
[----:B------:R-:W-:-:S05]  /*02a0*/  IADD3 R9, PT, PT, -R9, RZ, RZ ;  /* 0x000000ff09097210 */ /* 0x000fca0007ffe1ff */
[----:B------:R-:W-:Y:S02]  /*02b0*/  IMAD R9, R0, R9, R8 ;  /* 0x0000000900097224 */ /* 0x000fe400078e0208 */
[----:B------:R-:W-:Y:S01]  /*02c0*/  IMAD R8, R5, R6, R2 ;  /* 0x0000000605087224 */ /* 0x000fe200078e0202 */
[----:B------:R-:W-:Y:S02]  /*02d0*/  IADD3 R2, PT, PT, R2, 0x1, RZ ;  /* 0x0000000102027810 */ /* 0x000fe40007ffe0ff */
[----:B------:R-:W-:Y:S02]  /*02e0*/  ISETP.GT.U32.AND P1, PT, R0, R9, PT ;  /* 0x000000090000720c */ /* 0x000fe40003f24070 */
[----:B------:R-:W-:Y:S01]  /*02f0*/  ISETP.GE.U32.AND P0, PT, R8, R5, PT ;  /* 0x000000050800720c */ /* 0x000fe20003f06070 */
[----:B------:R-:W-:-:S05]  /*0300*/  IMAD.HI.U32 R7, R7, R2, RZ ;  /* 0x0000000207077227 */ /* 0x000fca00078e00ff */
[----:B------:R-:W-:-:S05]  /*0310*/  IADD3 R7, PT, PT, -R7, RZ, RZ ;  /* 0x000000ff07077210 */ /* 0x000fca0007ffe1ff */
[----:B------:R-:W-:Y:S01]  /*0320*/  @!P1 IADD3 R9, PT, PT, R9, -R0, RZ ;  /* 0x8000000009099210 */ /* 0x000fe20007ffe0ff */
[----:B------:R-:W-:Y:S01]  /*0330*/  IMAD R2, R5, R7, R2 ;  /* 0x0000000705027224 */ /* 0x000fe200078e0202 */
[----:B------:R-:W-:Y:S01]  /*0340*/  @P0 IADD3 R8, PT, PT, R8, -R5, RZ ;  /* 0x8000000508080210 */ /* 0x000fe20007ffe0ff */
[----:B------:R-:W1:Y:S01]  /*0350*/  LDC.64 R6, c[0x0][0x380] ;  /* 0x0000e000ff067b82 */ /* 0x000e620000000a00 */
[----:B------:R-:W-:Y:S02]  /*0360*/  ISETP.GT.U32.AND P4, PT, R0, R9, PT ;  /* 0x000000090000720c */ /* 0x000fe40003f84070 */
[-C--:B------:R-:W-:Y:S02]  /*0370*/  ISETP.GE.U32.AND P1, PT, R8, R5.reuse, PT ;  /* 0x000000050800720c */ /* 0x080fe40003f26070 */
[----:B------:R-:W-:Y:S02]  /*0380*/  ISETP.GE.AND P0, PT, R3, RZ, PT ;  /* 0x000000ff0300720c */ /* 0x000fe40003f06270 */
[----:B------:R-:W-:-:S07]  /*0390*/  ISETP.GE.U32.AND P2, PT, R2, R5, PT ;  /* 0x000000050200720c */ /* 0x000fce0003f46070 */
[----:B------:R-:W-:Y:S02]  /*03a0*/  @!P4 IADD3 R9, PT, PT, R9, -R0, RZ ;  /* 0x800000000909c210 */ /* 0x000fe40007ffe0ff */
[----:B------:R-:W-:Y:S02]  /*03b0*/  ISETP.NE.U32.AND P4, PT, R5, RZ, PT ;  /* 0x000000ff0500720c */ /* 0x000fe40003f85070 */
[----:B------:R-:W-:Y:S02]  /*03c0*/  MOV R10, R9 ;  /* 0x00000009000a7202 */ /* 0x000fe40000000f00 */
[-C--:B------:R-:W-:Y:S02]  /*03d0*/  @P1 IADD3 R8, PT, PT, R8, -R5.reuse, RZ ;  /* 0x8000000508081210 */ /* 0x080fe40007ffe0ff */
[----:B------:R-:W-:Y:S01]  /*03e0*/  @P2 IADD3 R2, PT, PT, R2, -R5, RZ ;  /* 0x8000000502022210 */ /* 0x000fe20007ffe0ff */
[----:B------:R-:W-:Y:S01]  /*03f0*/  @!P0 IMAD.MOV R10, RZ, RZ, -R10 ;  /* 0x000000ffff0a8224 */ /* 0x000fe200078e0a0a */
[----:B------:R-:W-:-:S02]  /*0400*/  @!P3 LOP3.LUT R10, RZ, R4, RZ, 0x33, !PT ;  /* 0x00000004ff0ab212 */ /* 0x000fc400078e33ff */
[----:B------:R-:W-:Y:S02]  /*0410*/  SEL R3, R11, R8, !P4 ;  /* 0x000000080b037207 */ /* 0x000fe40006000000 */
[--C-:B------:R-:W-:Y:S02]  /*0420*/  SHF.R.S32.HI R9, RZ, 0x1f, R10.reuse ;  /* 0x0000001fff097819 */ /* 0x100fe4000001140a */
[----:B------:R-:W-:Y:S01]  /*0430*/  ISETP.GE.U32.AND P0, PT, R2, R5, PT ;  /* 0x000000050200720c */ /* 0x000fe20003f06070 */
[-C--:B------:R-:W-:Y:S01]  /*0440*/  IMAD R3, R3, R4.reuse, R10 ;  /* 0x0000000403037224 */ /* 0x080fe200078e020a */
[----:B------:R-:W-:-:S04]  /*0450*/  LOP3.LUT R12, R9, R4, RZ, 0xc0, !PT ;  /* 0x00000004090c7212 */ /* 0x000fc800078ec0ff */
[----:B------:R-:W-:-:S05]  /*0460*/  IADD3 R3, PT, PT, R12, R3, RZ ;  /* 0x000000030c037210 */ /* 0x000fca0007ffe0ff */
[----:B-1----:R-:W-:Y:S02]  /*0470*/  IMAD.WIDE R8, R3, 0x4, R6 ;  /* 0x0000000403087825 */ /* 0x002fe400078e0206 */
[----:B------:R-:W-:-:S03]  /*0480*/  @P0 IADD3 R2, PT, PT, R2, -R5, RZ ;  /* 0x8000000502020210 */ /* 0x000fc60007ffe0ff */
[----:B------:R-:W3:Y:S01]  /*0490*/  LDG.E.CONSTANT R0, desc[UR4][R8.64] ;  /* 0x0000000408007981 */ /* 0x000ee2000c1e9900 */
[----:B------:R-:W-:-:S05]  /*04a0*/  SEL R11, R11, R2, !P4 ;  /* 0x000000020b0b7207 */ /* 0x000fca0006000000 */
[----:B------:R-:W-:-:S05]  /*04b0*/  IMAD R11, R11, R4, R10 ;  /* 0x000000040b0b7224 */ /* 0x000fca00078e020a */
[----:B------:R-:W-:-:S05]  /*04c0*/  IADD3 R19, PT, PT, R12, R11, RZ ;  /* 0x0000000b0c137210 */ /* 0x000fca0007ffe0ff */
[----:B------:R-:W-:-:S05]  /*04d0*/  IMAD.WIDE R12, R19, 0x4, R6 ;  /* 0x00000004130c7825 */ /* 0x000fca00078e0206 */
[----:B------:R3:W4:Y:S01]  /*04e0*/  LDG.E.CONSTANT R2, desc[UR4][R12.64] ;  /* 0x000000040c027981 */ /* 0x000722000c1e9900 */
[----:B0-----:R-:W-:-:S04]  /*04f0*/  IMAD.WIDE R4, R3, 0x4, R14 ;  /* 0x0000000403047825 */ /* 0x001fc800078e020e */
[----:B--2---:R-:W-:Y:S01]  /*0500*/  IMAD.WIDE R10, R3, 0x4, R16 ;  /* 0x00000004030a7825 */ /* 0x004fe200078e0210 */
[----:B------:R0:W5:Y:S03]  /*0510*/  LDG.E.CONSTANT R9, desc[UR4][R4.64] ;  /* 0x0000000404097981 */ /* 0x000166000c1e9900 */
[C---:B------:R-:W-:Y:S01]  /*0520*/  IMAD.WIDE R14, R19.reuse, 0x4, R14 ;  /* 0x00000004130e7825 */ /* 0x040fe200078e020e */
[----:B------:R1:W5:Y:S03]  /*0530*/  LDG.E.CONSTANT R7, desc[UR4][R10.64] ;  /* 0x000000040a077981 */ /* 0x000366000c1e9900 */
[----:B------:R-:W-:Y:S01]  /*0540*/  IMAD.WIDE R16, R19, 0x4, R16 ;  /* 0x0000000413107825 */ /* 0x000fe200078e0210 */
[----:B------:R2:W5:Y:S04]  /*0550*/  LDG.E.CONSTANT R6, desc[UR4][R14.64] ;  /* 0x000000040e067981 */ /* 0x000568000c1e9900 */
[----:B------:R2:W5:Y:S01]  /*0560*/  LDG.E.CONSTANT R8, desc[UR4][R16.64] ;  /* 0x0000000410087981 */ /* 0x000562000c1e9900 */
[----:B------:R-:W-:Y:S01]  /*0570*/  HFMA2 R19, -RZ, RZ, 0.96630859375, -0.0022525787353515625 ;  /* 0x3bbb989dff137431 */ /* 0x000fe200000001ff */
[----:B------:R-:W-:Y:S04]  /*0580*/  BSSY.RECONVERGENT B0, `(.L_x_31) ;  /* 0x000001f000007945 */ /* 0x000fe80003800200 */
[----:B---3--:R-:W-:-:S04]  /*0590*/  FFMA.SAT R12, R0, R19, 0.5 ;  /* 0x3f000000000c7423 */ /* 0x008fc80000002013 */
[----:B------:R-:W-:-:S04]  /*05a0*/  FFMA.RM R12, R12, R21, 12582913 ;  /* 0x4b4000010c0c7423 */ /* 0x000fc80000004015 */
[----:B------:R-:W-:-:S04]  /*05b0*/  FADD R13, R12, -12583039 ;  /* 0xcb40007f0c0d7421 */ /* 0x000fc80000000000 */
[----:B------:R-:W-:-:S04]  /*05c0*/  FFMA R13, R0, 1.4426950216293334961, -R13 ;  /* 0x3fb8aa3b000d7823 */ /* 0x000fc8000000080d */
[----:B------:R-:W-:-:S06]  /*05d0*/  FFMA R13, R0, 1.925963033500011079e-08, R13 ;  /* 0x32a57060000d7823 */ /* 0x000fcc000000000d */
[----:B------:R-:W3:Y:S01]  /*05e0*/  MUFU.EX2 R13, R13 ;  /* 0x0000000d000d7308 */ /* 0x000ee20000000800 */
[----:B----4-:R-:W-:Y:S01]  /*05f0*/  FFMA.SAT R0, R2, R19, 0.5 ;  /* 0x3f00000002007423 */ /* 0x010fe20000002013 */
[----:B0-----:R-:W-:-:S03]  /*0600*/  IMAD.SHL.U32 R4, R12, 0x800000, RZ ;  /* 0x008000000c047824 */ /* 0x001fc600078e00ff */
[----:B------:R-:W-:-:S04]  /*0610*/  FFMA.RM R0, R0, R21, 12582913 ;  /* 0x4b40000100007423 */ /* 0x000fc80000004015 */
[----:B------:R-:W-:-:S04]  /*0620*/  FADD R5, R0, -12583039 ;  /* 0xcb40007f00057421 */ /* 0x000fc80000000000 */
[----:B------:R-:W-:Y:S01]  /*0630*/  FFMA R5, R2, 1.4426950216293334961, -R5 ;  /* 0x3fb8aa3b02057823 */ /* 0x000fe20000000805 */
[----:B---3--:R-:W-:-:S03]  /*0640*/  FMUL R4, R4, R13 ;  /* 0x0000000d04047220 */ /* 0x008fc60000400000 */
[----:B------:R-:W-:Y:S01]  /*0650*/  FFMA R2, R2, 1.925963033500011079e-08, R5 ;  /* 0x32a5706002027823 */ /* 0x000fe20000000005 */
[----:B-1----:R-:W-:-:S05]  /*0660*/  FMUL R11, R4, UR6 ;  /* 0x00000006040b7c20 */ /* 0x002fca0008400000 */
[----:B------:R-:W0:Y:S01]  /*0670*/  MUFU.EX2 R2, R2 ;  /* 0x0000000200027308 */ /* 0x000e220000000800 */
[----:B------:R-:W-:-:S04]  /*0680*/  IADD3 R5, PT, PT, R11, -0xd000000, RZ ;  /* 0xf30000000b057810 */ /* 0x000fc80007ffe0ff */
[----:B------:R-:W-:-:S03]  /*0690*/  ISETP.GT.U32.AND P0, PT, R5, 0x727fffff, PT ;  /* 0x727fffff0500780c */ /* 0x000fc60003f04070 */
[----:B------:R2:W1:Y:S01]  /*06a0*/  MUFU.RSQ R10, R11 ;  /* 0x0000000b000a7308 */ /* 0x0004620000001400 */
[----:B------:R-:W-:-:S05]  /*06b0*/  SHF.L.U32 R5, R0, 0x17, RZ ;  /* 0x0000001700057819 */ /* 0x000fca00000006ff */
[----:B0-----:R-:W-:-:S04]  /*06c0*/  FMUL R5, R5, R2 ;  /* 0x0000000205057220 */ /* 0x001fc80000400000 */
[----:B--2---:R-:W-:Y:S05]  /*06d0*/  @!P0 BRA `(.L_x_32) ;  /* 0x0000000000148947 */ /* 0x004fea0003800000 */
[----:B------:R-:W-:Y:S02]  /*06e0*/  MOV R0, R11 ;  /* 0x0000000b00007202 */ /* 0x000fe40000000f00 */
[----:B------:R-:W-:-:S07]  /*06f0*/  MOV R15, 0x710 ;  /* 0x00000710000f7802 */ /* 0x000fce0000000f00 */
[----:B-1---5:R-:W-:Y:S05]  /*0700*/  CALL.REL.NOINC `($__internal_4_$__cuda_sm20_sqrt_rn_f32_slowpath) ;  /* 0x0000000800547944 */ /* 0x022fea0003c00000 */
[----:B------:R-:W-:Y:S01]  /*0710*/  MOV R2, R0 ;  /* 0x0000000000027202 */ /* 0x000fe20000000f00 */
[----:B------:R-:W-:Y:S06]  /*0720*/  BRA `(.L_x_33) ;  /* 0x0000000000107947 */ /* 0x000fec0003800000 */
.L_x_32:
[----:B-1----:R-:W-:Y:S01]  /*0730*/  FMUL.FTZ R2, R11, R10 ;  /* 0x0000000a0b027220 */ /* 0x002fe20000410000 */
[----:B------:R-:W-:-:S03]  /*0740*/  FMUL.FTZ R0, R10, 0.5 ;  /* 0x3f0000000a007820 */ /* 0x000fc60000410000 */
[----:B------:R-:W-:-:S04]  /*0750*/  FFMA R11, -R2, R2, R11 ;  /* 0x00000002020b7223 */ /* 0x000fc8000000010b */
[----:B------:R-:W-:-:S07]  /*0760*/  FFMA R2, R11, R0, R2 ;  /* 0x000000000b027223 */ /* 0x000fce0000000002 */
.L_x_33:
[----:B------:R-:W-:Y:S05]  /*0770*/  BSYNC.RECONVERGENT B0 ;  /* 0x0000000000007941 */ /* 0x000fea0003800200 */
.L_x_31:
[----:B------:R-:W0:Y:S01]  /*0780*/  LDCU UR6, c[0x0][0x3b8] ;  /* 0x00007700ff0677ac */ /* 0x000e220008000800 */
[----:B------:R-:W-:Y:S01]  /*0790*/  BSSY.RECONVERGENT B0, `(.L_x_34) ;  /* 0x000000e000007945 */ /* 0x000fe20003800200 */
[----:B0-----:R-:W-:-:S04]  /*07a0*/  FMUL R0, R5, UR6 ;  /* 0x0000000605007c20 */ /* 0x001fc80008400000 */
[----:B------:R0:W1:Y:S01]  /*07b0*/  MUFU.RSQ R13, R0 ;  /* 0x00000000000d7308 */ /* 0x0000620000001400 */
[----:B------:R-:W-:-:S04]  /*07c0*/  IADD3 R10, PT, PT, R0, -0xd000000, RZ ;  /* 0xf3000000000a7810 */ /* 0x000fc80007ffe0ff */
[----:B------:R-:W-:-:S13]  /*07d0*/  ISETP.GT.U32.AND P0, PT, R10, 0x727fffff, PT ;  /* 0x727fffff0a00780c */ /* 0x000fda0003f04070 */
[----:B01----:R-:W-:Y:S05]  /*07e0*/  @!P0 BRA `(.L_x_35) ;  /* 0x0000000000108947 */ /* 0x003fea0003800000 */
[----:B------:R-:W-:-:S07]  /*07f0*/  MOV R15, 0x810 ;  /* 0x00000810000f7802 */ /* 0x000fce0000000f00 */
[----:B-----5:R-:W-:Y:S05]  /*0800*/  CALL.REL.NOINC `($__internal_4_$__cuda_sm20_sqrt_rn_f32_slowpath) ;  /* 0x0000000800147944 */ /* 0x020fea0003c00000 */
[----:B------:R-:W-:Y:S01]  /*0810*/  MOV R11, R0 ;  /* 0x00000000000b7202 */ /* 0x000fe20000000f00 */
[----:B------:R-:W-:Y:S06]  /*0820*/  BRA `(.L_x_36) ;  /* 0x0000000000107947 */ /* 0x000fec0003800000 */
.L_x_35:
[----:B------:R-:W-:Y:S01]  /*0830*/  FMUL.FTZ R11, R0, R13 ;  /* 0x0000000d000b7220 */ /* 0x000fe20000410000 */
[----:B------:R-:W-:-:S03]  /*0840*/  FMUL.FTZ R10, R13, 0.5 ;  /* 0x3f0000000d0a7820 */ /* 0x000fc60000410000 */
[----:B------:R-:W-:-:S04]  /*0850*/  FFMA R0, -R11, R11, R0 ;  /* 0x0000000b0b007223 */ /* 0x000fc80000000100 */
[----:B------:R-:W-:-:S07]  /*0860*/  FFMA R11, R0, R10, R11 ;  /* 0x0000000a000b7223 */ /* 0x000fce000000000b */
.L_x_36:
[----:B------:R-:W-:Y:S05]  /*0870*/  BSYNC.RECONVERGENT B0 ;  /* 0x0000000000007941 */ /* 0x000fea0003800200 */
.L_x_34:
[----:B------:R-:W0:Y:S01]  /*0880*/  LDC R14, c[0x0][0x3b8] ;  /* 0x0000ee00ff0e7b82 */ /* 0x000e220000000800 */
[C-C-:B-----5:R-:W-:Y:S01]  /*0890*/  FADD R0, R7.reuse, -R2.reuse ;  /* 0x8000000207007221 */ /* 0x160fe20000000000 */
[----:B------:R-:W-:Y:S01]  /*08a0*/  FADD R13, R8, -R11 ;  /* 0x8000000b080d7221 */ /* 0x000fe20000000000 */
[C---:B------:R-:W-:Y:S01]  /*08b0*/  FMUL R10, R4.reuse, R9 ;  /* 0x00000009040a7220 */ /* 0x040fe20000400000 */
[----:B------:R-:W-:Y:S01]  /*08c0*/  FADD R16, R7, R2 ;  /* 0x0000000207107221 */ /* 0x000fe20000000000 */
[----:B------:R-:W-:Y:S01]  /*08d0*/  FMUL R12, R4, R7 ;  /* 0x00000007040c7220 */ /* 0x000fe20000400000 */
[----:B------:R-:W-:Y:S01]  /*08e0*/  BSSY.RECONVERGENT B0, `(.L_x_37) ;  /* 0x0000037000007945 */ /* 0x000fe20003800200 */
[----:B------:R-:W-:-:S04]  /*08f0*/  FMNMX R9, R0, R13, PT ;  /* 0x0000000d00097209 */ /* 0x000fc80003800000 */
[----:B------:R-:W-:Y:S01]  /*0900*/  FSETP.GE.AND P0, PT, R9, RZ, PT ;  /* 0x000000ff0900720b */ /* 0x000fe20003f06000 */
[----:B0-----:R-:W-:-:S04]  /*0910*/  FMUL R14, R14, 0.5 ;  /* 0x3f0000000e0e7820 */ /* 0x001fc80000400000 */
[CC--:B------:R-:W-:Y:S01]  /*0920*/  FMUL R15, R4.reuse, R14.reuse ;  /* 0x0000000e040f7220 */ /* 0x0c0fe20000400000 */
[----:B------:R-:W-:Y:S01]  /*0930*/  FMUL R2, R5, R14 ;  /* 0x0000000e05027220 */ /* 0x000fe20000400000 */
[----:B------:R-:W-:Y:S02]  /*0940*/  FMUL R14, R7, R10 ;  /* 0x0000000a070e7220 */ /* 0x000fe40000400000 */
[----:B------:R-:W-:Y:S01]  /*0950*/  FMUL R0, R4, R15 ;  /* 0x0000000f04007220 */ /* 0x000fe20000400000 */
[----:B------:R-:W-:Y:S01]  /*0960*/  FADD R15, R8, R11 ;  /* 0x0000000b080f7221 */ /* 0x000fe20000000000 */
[C---:B------:R-:W-:Y:S01]  /*0970*/  FMUL R11, R5.reuse, R8 ;  /* 0x00000008050b7220 */ /* 0x040fe20000400000 */
[----:B------:R-:W-:Y:S01]  /*0980*/  FMUL R17, R5, R2 ;  /* 0x0000000205117220 */ /* 0x000fe20000400000 */
[-C--:B------:R-:W-:Y:S01]  /*0990*/  FFMA R13, R7, R12.reuse, R0 ;  /* 0x0000000c070d7223 */ /* 0x080fe20000000000 */
[----:B------:R-:W-:Y:S01]  /*09a0*/  MOV R2, R12 ;  /* 0x0000000c00027202 */ /* 0x000fe20000000f00 */
[----:B------:R-:W-:Y:S01]  /*09b0*/  IMAD.MOV.U32 R7, RZ, RZ, R14 ;  /* 0x000000ffff077224 */ /* 0x000fe200078e000e */
[----:B------:R-:W-:Y:S01]  /*09c0*/  FMNMX R16, R16, R15, !PT ;  /* 0x0000000f10107209 */ /* 0x000fe20007800000 */
[----:B------:R-:W-:Y:S01]  /*09d0*/  FFMA R18, R8, R11, R17 ;  /* 0x0000000b08127223 */ /* 0x000fe20000000011 */
[----:B------:R-:W-:Y:S01]  /*09e0*/  MOV R0, R13 ;  /* 0x0000000d00007202 */ /* 0x000fe20000000f00 */
[----:B------:R-:W-:Y:S06]  /*09f0*/  @P0 BRA `(.L_x_38) ;  /* 0x0000000000940947 */ /* 0x000fec0003800000 */
[----:B------:R-:W-:Y:S01]  /*0a00*/  FSETP.GTU.AND P0, PT, R16, RZ, PT ;  /* 0x000000ff1000720b */ /* 0x000fe20003f0c000 */
[----:B------:R-:W-:Y:S01]  /*0a10*/  FMUL R15, R5, R6 ;  /* 0x00000006050f7220 */ /* 0x000fe20000400000 */
[----:B------:R-:W-:Y:S02]  /*0a20*/  MOV R2, R11 ;  /* 0x0000000b00027202 */ /* 0x000fe40000000f00 */
[----:B------:R-:W-:Y:S01]  /*0a30*/  MOV R0, R18 ;  /* 0x0000001200007202 */ /* 0x000fe20000000f00 */
[----:B------:R-:W-:-:S08]  /*0a40*/  FMUL R7, R8, R15 ;  /* 0x0000000f08077220 */ /* 0x000fd00000400000 */
[----:B------:R-:W-:Y:S05]  /*0a50*/  @!P0 BRA `(.L_x_38) ;  /* 0x00000000007c8947 */ /* 0x000fea0003800000 */
[----:B------:R-:W-:Y:S01]  /*0a60*/  FADD R19, -R9, R16 ;  /* 0x0000001009137221 */ /* 0x000fe20000000100 */
[----:B------:R-:W-:Y:S04]  /*0a70*/  BSSY.RECONVERGENT B1, `(.L_x_39) ;  /* 0x000000d000017945 */ /* 0x000fe80003800200 */
[----:B------:R-:W-:-:S04]  /*0a80*/  IADD3 R0, PT, PT, R19, 0x1800000, RZ ;  /* 0x0180000013007810 */ /* 0x000fc80007ffe0ff */
[----:B------:R-:W-:-:S04]  /*0a90*/  LOP3.LUT R0, R0, 0x7f800000, RZ, 0xc0, !PT ;  /* 0x7f80000000007812 */ /* 0x000fc800078ec0ff */
[----:B------:R-:W-:-:S13]  /*0aa0*/  ISETP.GT.U32.AND P0, PT, R0, 0x1ffffff, PT ;  /* 0x01ffffff0000780c */ /* 0x000fda0003f04070 */
[----:B------:R-:W-:Y:S05]  /*0ab0*/  @P0 BRA `(.L_x_40) ;  /* 0x0000000000100947 */ /* 0x000fea0003800000 */
[----:B------:R-:W-:-:S07]  /*0ac0*/  MOV R6, 0xae0 ;  /* 0x00000ae000067802 */ /* 0x000fce0000000f00 */
[----:B------:R-:W-:Y:S05]  /*0ad0*/  CALL.REL.NOINC `($__internal_3_$__cuda_sm20_rcp_rn_f32_slowpath) ;  /* 0x0000000000887944 */ /* 0x000fea0003c00000 */
[----:B------:R-:W-:Y:S01]  /*0ae0*/  MOV R0, R8 ;  /* 0x0000000800007202 */ /* 0x000fe20000000f00 */
[----:B------:R-:W-:Y:S06]  /*0af0*/  BRA `(.L_x_41) ;  /* 0x0000000000107947 */ /* 0x000fec0003800000 */
.L_x_40:
[----:B------:R-:W0:Y:S02]  /*0b00*/  MUFU.RCP R0, R19 ;  /* 0x0000001300007308 */ /* 0x000e240000001000 */
[----:B0-----:R-:W-:-:S04]  /*0b10*/  FFMA R2, R19, R0, -1 ;  /* 0xbf80000013027423 */ /* 0x001fc80000000000 */
[----:B------:R-:W-:-:S04]  /*0b20*/  FADD.FTZ R17, -R2, -RZ ;  /* 0x800000ff02117221 */ /* 0x000fc80000010100 */
[----:B------:R-:W-:-:S07]  /*0b30*/  FFMA R0, R0, R17, R0 ;  /* 0x0000001100007223 */ /* 0x000fce0000000000 */
.L_x_41:
[----:B------:R-:W-:Y:S05]  /*0b40*/  BSYNC.RECONVERGENT B1 ;  /* 0x0000000000017941 */ /* 0x000fea0003800200 */
.L_x_39:
[----:B------:R-:W-:Y:S01]  /*0b50*/  FADD R4, -R4, R5 ;  /* 0x0000000504047221 */ /* 0x000fe20000000100 */
[C---:B------:R-:W-:Y:S01]  /*0b60*/  FMUL R7, R9.reuse, R7 ;  /* 0x0000000709077220 */ /* 0x040fe20000400000 */
[C---:B------:R-:W-:Y:S01]  /*0b70*/  FMUL R5, R9.reuse, R11 ;  /* 0x0000000b09057220 */ /* 0x040fe20000400000 */
[C---:B------:R-:W-:Y:S01]  /*0b80*/  FMUL R18, R9.reuse, R18 ;  /* 0x0000001209127220 */ /* 0x040fe20000400000 */
[----:B------:R-:W-:Y:S01]  /*0b90*/  FADD R10, -R10, R15 ;  /* 0x0000000f0a0a7221 */ /* 0x000fe20000000100 */
[C---:B------:R-:W-:Y:S01]  /*0ba0*/  FFMA R7, R16.reuse, R14, -R7 ;  /* 0x0000000e10077223 */ /* 0x040fe20000000807 */
[----:B------:R-:W-:Y:S01]  /*0bb0*/  FMUL R2, R9, R16 ;  /* 0x0000001009027220 */ /* 0x000fe20000400000 */
[----:B------:R-:W-:Y:S01]  /*0bc0*/  FFMA R5, R16, R12, -R5 ;  /* 0x0000000c10057223 */ /* 0x000fe20000000805 */
[----:B------:R-:W-:Y:S01]  /*0bd0*/  FADD R6, -R12, R11 ;  /* 0x0000000b0c067221 */ /* 0x000fe20000000100 */
[----:B------:R-:W-:Y:S01]  /*0be0*/  FFMA R13, R16, R13, -R18 ;  /* 0x0000000d100d7223 */ /* 0x000fe20000000812 */
[C---:B------:R-:W-:Y:S01]  /*0bf0*/  FFMA R7, R2.reuse, R10, R7 ;  /* 0x0000000a02077223 */ /* 0x040fe20000000007 */
[----:B------:R-:W-:-:S02]  /*0c00*/  FFMA R5, R2, R4, R5 ;  /* 0x0000000402057223 */ /* 0x000fc40000000005 */
[----:B------:R-:W-:Y:S01]  /*0c10*/  FFMA R13, R2, R6, R13 ;  /* 0x00000006020d7223 */ /* 0x000fe2000000000d */
[-C--:B------:R-:W-:Y:S01]  /*0c20*/  FMUL R7, R7, R0.reuse ;  /* 0x0000000007077220 */ /* 0x080fe20000400000 */
[-C--:B------:R-:W-:Y:S02]  /*0c30*/  FMUL R2, R5, R0.reuse ;  /* 0x0000000005027220 */ /* 0x080fe40000400000 */
[----:B------:R-:W-:-:S07]  /*0c40*/  FMUL R0, R13, R0 ;  /* 0x000000000d007220 */ /* 0x000fce0000400000 */
.L_x_38:
[----:B------:R-:W-:Y:S05]  /*0c50*/  BSYNC.RECONVERGENT B0 ;  /* 0x0000000000007941 */ /* 0x000fea0003800200 */
.L_x_37:
[----:B------:R-:W0:Y:S08]  /*0c60*/  LDC.64 R4, c[0x0][0x398] ;  /* 0x0000e600ff047b82 */ /* 0x000e300000000a00 */
[----:B------:R-:W1:Y:S08]  /*0c70*/  LDC.64 R8, c[0x0][0x3a0] ;  /* 0x0000e800ff087b82 */ /* 0x000e700000000a00 */
[----:B------:R-:W2:Y:S01]  /*0c80*/  LDC.64 R10, c[0x0][0x3a8] ;  /* 0x0000ea00ff0a7b82 */ /* 0x000ea20000000a00 */
[----:B0-----:R-:W-:-:S05]  /*0c90*/  IMAD.WIDE R4, R3, 0x4, R4 ;  /* 0x0000000403047825 */ /* 0x001fca00078e0204 */
[----:B------:R-:W-:Y:S01]  /*0ca0*/  STG.E desc[UR4][R4.64], R2 ;  /* 0x0000000204007986 */ /* 0x000fe2000c101904 */
[----:B-1----:R-:W-:-:S05]  /*0cb0*/  IMAD.WIDE R8, R3, 0x4, R8 ;  /* 0x0000000403087825 */ /* 0x002fca00078e0208 */
[----:B------:R-:W-:Y:S01]  /*0cc0*/  STG.E desc[UR4][R8.64], R7 ;  /* 0x0000000708007986 */ /* 0x000fe2000c101904 */
[----:B--2---:R-:W-:-:S05]  /*0cd0*/  IMAD.WIDE R10, R3, 0x4, R10 ;  /* 0x00000004030a7825 */ /* 0x004fca00078e020a */
[----:B------:R-:W-:Y:S01]  /*0ce0*/  STG.E desc[UR4][R10.64], R0 ;  /* 0x000000000a007986 */ /* 0x000fe2000c101904 */
[----:B------:R-:W-:Y:S05]  /*0cf0*/  EXIT ;  /* 0x000000000000794d */ /* 0x000fea0003800000 */
        .weak           $__internal_3_$__cuda_sm20_rcp_rn_f32_slowpath
        .type           $__internal_3_$__cuda_sm20_rcp_rn_f32_slowpath,@function
        .size           $__internal_3_$__cuda_sm20_rcp_rn_f32_slowpath,($__internal_4_$__cuda_sm20_sqrt_rn_f32_slowpath - $__internal_3_$__cuda_sm20_rcp_rn_f32_slowpath)
$__internal_3_$__cuda_sm20_rcp_rn_f32_slowpath:
[----:B------:R-:W-:Y:S01]  /*0d00*/  SHF.L.U32 R2, R19, 0x1, RZ ;  /* 0x0000000113027819 */ /* 0x000fe200000006ff */
[----:B------:R-:W-:Y:S01]  /*0d10*/  BSSY.RECONVERGENT B2, `(.L_x_42) ;  /* 0x0000031000027945 */ /* 0x000fe20003800200 */
[----:B------:R-:W-:Y:S02]  /*0d20*/  MOV R0, R19 ;  /* 0x0000001300007202 */ /* 0x000fe40000000f00 */
[----:B------:R-:W-:-:S04]  /*0d30*/  SHF.R.U32.HI R2, RZ, 0x18, R2 ;  /* 0x00000018ff027819 */ /* 0x000fc80000011602 */
[----:B------:R-:W-:-:S13]  /*0d40*/  ISETP.NE.U32.AND P0, PT, R2, RZ, PT ;  /* 0x000000ff0200720c */ /* 0x000fda0003f05070 */
[----:B------:R-:W-:Y:S05]  /*0d50*/  @P0 BRA `(.L_x_43) ;  /* 0x0000000000280947 */ /* 0x000fea0003800000 */
[----:B------:R-:W-:-:S05]  /*0d60*/  IMAD.SHL.U32 R2, R0, 0x2, RZ ;  /* 0x0000000200027824 */ /* 0x000fca00078e00ff */
[----:B------:R-:W-:-:S13]  /*0d70*/  ISETP.NE.AND P0, PT, R2, RZ, PT ;  /* 0x000000ff0200720c */ /* 0x000fda0003f05270 */
[----:B------:R-:W-:Y:S01]  /*0d80*/  @P0 FFMA R17, R0, 1.84467440737095516160e+19, RZ ;  /* 0x5f80000000110823 */ /* 0x000fe200000000ff */
[----:B------:R-:W-:Y:S08]  /*0d90*/  @!P0 MUFU.RCP R8, R0 ;  /* 0x0000000000088308 */ /* 0x000ff00000001000 */
[----:B------:R-:W0:Y:S02]  /*0da0*/  @P0 MUFU.RCP R2, R17 ;  /* 0x0000001100020308 */ /* 0x000e240000001000 */
[----:B0-----:R-:W-:-:S04]  /*0db0*/  @P0 FFMA R19, R17, R2, -1 ;  /* 0xbf80000011130423 */ /* 0x001fc80000000002 */
[----:B------:R-:W-:-:S04]  /*0dc0*/  @P0 FADD.FTZ R19, -R19, -RZ ;  /* 0x800000ff13130221 */ /* 0x000fc80000010100 */
[----:B------:R-:W-:-:S04]  /*0dd0*/  @P0 FFMA R2, R2, R19, R2 ;  /* 0x0000001302020223 */ /* 0x000fc80000000002 */
[----:B------:R-:W-:Y:S01]  /*0de0*/  @P0 FFMA R8, R2, 1.84467440737095516160e+19, RZ ;  /* 0x5f80000002080823 */ /* 0x000fe200000000ff */
[----:B------:R-:W-:Y:S06]  /*0df0*/  BRA `(.L_x_44) ;  /* 0x0000000000887947 */ /* 0x000fec0003800000 */
.L_x_43:
[----:B------:R-:W-:-:S04]  /*0e00*/  IADD3 R8, PT, PT, R2, -0xfd, RZ ;  /* 0xffffff0302087810 */ /* 0x000fc80007ffe0ff */
[----:B------:R-:W-:-:S13]  /*0e10*/  ISETP.GT.U32.AND P0, PT, R8, 0x1, PT ;  /* 0x000000010800780c */ /* 0x000fda0003f04070 */
[----:B------:R-:W-:Y:S05]  /*0e20*/  @P0 BRA `(.L_x_45) ;  /* 0x0000000000780947 */ /* 0x000fea0003800000 */
[----:B------:R-:W-:Y:S01]  /*0e30*/  LOP3.LUT R17, R0, 0x7fffff, RZ, 0xc0, !PT ;  /* 0x007fffff00117812 */ /* 0x000fe200078ec0ff */
[----:B------:R-:W-:Y:S01]  /*0e40*/  HFMA2 R23, -RZ, RZ, 0, 1.78813934326171875e-07 ;  /* 0x00000003ff177431 */ /* 0x000fe200000001ff */
[----:B------:R-:W-:Y:S02]  /*0e50*/  IADD3 R2, PT, PT, R2, -0xfc, RZ ;  /* 0xffffff0402027810 */ /* 0x000fe40007ffe0ff */
        /* <DEDUP_REMOVED lines=20> */
[----:B------:R-:W-:-:S04]  /*0fa0*/  SEL R8, RZ, 0x1, !P0 ;  /* 0x00000001ff087807 */ /* 0x000fc80004000000 */
[----:B------:R-:W-:-:S04]  /*0fb0*/  IADD3 R8, PT, PT, -R8, RZ, RZ ;  /* 0x000000ff08087210 */ /* 0x000fc80007ffe1ff */
[----:B------:R-:W-:-:S13]  /*0fc0*/  ISETP.GE.AND P0, PT, R8, RZ, PT ;  /* 0x000000ff0800720c */ /* 0x000fda0003f06270 */
[----:B------:R-:W-:-:S04]  /*0fd0*/  @!P0 IADD3 R19, PT, PT, R19, 0x1, RZ ;  /* 0x0000000113138810 */ /* 0x000fc80007ffe0ff */
[----:B------:R-:W-:-:S04]  /*0fe0*/  @!P1 SHF.L.U32 R19, R19, 0x1, RZ ;  /* 0x0000000113139819 */ /* 0x000fc800000006ff */
[----:B------:R-:W-:Y:S01]  /*0ff0*/  LOP3.LUT R8, R19, 0x80000000, R0, 0xf8, !PT ;  /* 0x8000000013087812 */ /* 0x000fe200078ef800 */
[----:B------:R-:W-:Y:S06]  /*1000*/  BRA `(.L_x_44) ;  /* 0x0000000000047947 */ /* 0x000fec0003800000 */
.L_x_45:
[----:B------:R0:W1:Y:S02]  /*1010*/  MUFU.RCP R8, R0 ;  /* 0x0000000000087308 */ /* 0x0000640000001000 */
.L_x_44:
[----:B------:R-:W-:Y:S05]  /*1020*/  BSYNC.RECONVERGENT B2 ;  /* 0x0000000000027941 */ /* 0x000fea0003800200 */
.L_x_42:
[----:B------:R-:W-:Y:S01]  /*1030*/  IMAD.MOV.U32 R20, RZ, RZ, R6 ;  /* 0x000000ffff147224 */ /* 0x000fe200078e0006 */
[----:B------:R-:W-:-:S04]  /*1040*/  MOV R21, 0x0 ;  /* 0x0000000000157802 */ /* 0x000fc80000000f00 */
[----:B01----:R-:W-:Y:S05]  /*1050*/  RET.REL.NODEC R20 `(_Z13flux_y_kernelPKfS0_S0_PfS1_S1_iif) ;  /* 0xffffffec14e87950 */ /* 0x003fea0003c3ffff */
        .weak           $__internal_4_$__cuda_sm20_sqrt_rn_f32_slowpath
        .type           $__internal_4_$__cuda_sm20_sqrt_rn_f32_slowpath,@function
        .size           $__internal_4_$__cuda_sm20_sqrt_rn_f32_slowpath,(.L_x_78 - $__internal_4_$__cuda_sm20_sqrt_rn_f32_slowpath)
$__internal_4_$__cuda_sm20_sqrt_rn_f32_slowpath:
[----:B------:R-:W-:-:S13]  /*1060*/  LOP3.LUT P0, RZ, R0, 0x7fffffff, RZ, 0xc0, !PT ;  /* 0x7fffffff00ff7812 */ /* 0x000fda000780c0ff */
[----:B------:R-:W-:Y:S01]  /*1070*/  @!P0 MOV R10, R0 ;  /* 0x00000000000a8202 */ /* 0x000fe20000000f00 */
[----:B------:R-:W-:Y:S06]  /*1080*/  @!P0 BRA `(.L_x_46) ;  /* 0x0000000000408947 */ /* 0x000fec0003800000 */
[----:B------:R-:W-:-:S13]  /*1090*/  FSETP.GEU.FTZ.AND P0, PT, R0, RZ, PT ;  /* 0x000000ff0000720b */ /* 0x000fda0003f1e000 */
[----:B------:R-:W-:Y:S01]  /*10a0*/  @!P0 MOV R10, 0x7fffffff ;  /* 0x7fffffff000a8802 */ /* 0x000fe20000000f00 */
[----:B------:R-:W-:Y:S06]  /*10b0*/  @!P0 BRA `(.L_x_46) ;  /* 0x0000000000348947 */ /* 0x000fec0003800000 */
[----:B------:R-:W-:-:S13]  /*10c0*/  FSETP.GTU.FTZ.AND P0, PT, |R0|, +INF , PT ;  /* 0x7f8000000000780b */ /* 0x000fda0003f1c200 */
[----:B------:R-:W-:Y:S01]  /*10d0*/  @P0 FADD.FTZ R10, R0, 1 ;  /* 0x3f800000000a0421 */ /* 0x000fe20000010000 */
[----:B------:R-:W-:Y:S06]  /*10e0*/  @P0 BRA `(.L_x_46) ;  /* 0x0000000000280947 */ /* 0x000fec0003800000 */
[----:B------:R-:W-:-:S13]  /*10f0*/  FSETP.NEU.FTZ.AND P0, PT, |R0|, +INF , PT ;  /* 0x7f8000000000780b */ /* 0x000fda0003f1d200 */
[----:B------:R-:W-:-:S04]  /*1100*/  @P0 FFMA R11, R0, 1.84467440737095516160e+19, RZ ;  /* 0x5f800000000b0823 */ /* 0x000fc800000000ff */
[----:B------:R-:W0:Y:S02]  /*1110*/  @P0 MUFU.RSQ R10, R11 ;  /* 0x0000000b000a0308 */ /* 0x000e240000001400 */
[----:B0-----:R-:W-:Y:S01]  /*1120*/  @P0 FMUL.FTZ R12, R11, R10 ;  /* 0x0000000a0b0c0220 */ /* 0x001fe20000410000 */
[----:B------:R-:W-:Y:S01]  /*1130*/  @P0 FMUL.FTZ R14, R10, 0.5 ;  /* 0x3f0000000a0e0820 */ /* 0x000fe20000410000 */
[----:B------:R-:W-:Y:S02]  /*1140*/  @!P0 MOV R10, R0 ;  /* 0x00000000000a8202 */ /* 0x000fe40000000f00 */
[----:B------:R-:W-:-:S04]  /*1150*/  @P0 FADD.FTZ R13, -R12, -RZ ;  /* 0x800000ff0c0d0221 */ /* 0x000fc80000010100 */
[----:B------:R-:W-:-:S04]  /*1160*/  @P0 FFMA R13, R12, R13, R11 ;  /* 0x0000000d0c0d0223 */ /* 0x000fc8000000000b */
[----:B------:R-:W-:-:S04]  /*1170*/  @P0 FFMA R13, R13, R14, R12 ;  /* 0x0000000e0d0d0223 */ /* 0x000fc8000000000c */
[----:B------:R-:W-:-:S07]  /*1180*/  @P0 FMUL.FTZ R10, R13, 2.3283064365386962891e-10 ;  /* 0x2f8000000d0a0820 */ /* 0x000fce0000410000 */
.L_x_46:
[----:B------:R-:W-:Y:S01]  /*1190*/  HFMA2 R11, -RZ, RZ, 0, 0 ;  /* 0x00000000ff0b7431 */ /* 0x000fe200000001ff */
[----:B------:R-:W-:Y:S02]  /*11a0*/  MOV R0, R10 ;  /* 0x0000000a00007202 */ /* 0x000fe40000000f00 */
[----:B------:R-:W-:-:S04]  /*11b0*/  MOV R10, R15 ;  /* 0x0000000f000a7202 */ /* 0x000fc80000000f00 */
[----:B------:R-:W-:Y:S05]  /*11c0*/  RET.REL.NODEC R10 `(_Z13flux_y_kernelPKfS0_S0_PfS1_S1_iif) ;  /* 0xffffffec0a8c7950 */ /* 0x000fea0003c3ffff */
.L_x_47:
        /* <DEDUP_REMOVED lines=11> */
.L_x_78:


//--------------------- .text._Z13flux_x_kernelPKfS0_S0_PfS1_S1_iif --------------------------
	.section	.text._Z13flux_x_kernelPKfS0_S0_PfS1_S1_iif,"ax",@progbits
	.align	128
        .global         _Z13flux_x_kernelPKfS0_S0_PfS1_S1_iif
        .type           _Z13flux_x_kernelPKfS0_S0_PfS1_S1_iif,@function
        .size           _Z13flux_x_kernelPKfS0_S0_PfS1_S1_iif,(.L_x_80 - _Z13flux_x_kernelPKfS0_S0_PfS1_S1_iif)
        .other          _Z13flux_x_kernelPKfS0_S0_PfS1_S1_iif,@"STO_CUDA_ENTRY STV_DEFAULT"
_Z13flux_x_kernelPKfS0_S0_PfS1_S1_iif:
.text._Z13flux_x_kernelPKfS0_S0_PfS1_S1_iif:
        /* <DEDUP_REMOVED lines=14> */
[----:B------:R-:W0:Y:S01]  /*00e0*/  LDCU.64 UR4, c[0x0][0x358] ;  /* 0x00006b00ff0477ac */ /* 0x000e220008000a00 */
[----:B------:R-:W-:Y:S02]  /*00f0*/  IADD3 R4, PT, PT, R5, 0x1, RZ ;  /* 0x0000000105047810 */ /* 0x000fe40007ffe0ff */
[----:B------:R-:W1:Y:S01]  /*0100*/  I2F.RP R10, R0 ;  /* 0x00000000000a7306 */ /* 0x000e620000209400 */
[----:B------:R-:W-:Y:S01]  /*0110*/  HFMA2 R18, -RZ, RZ, 0.96630859375, -0.0022525787353515625 ;  /* 0x3bbb989dff127431 */ /* 0x000fe200000001ff */
[----:B------:R-:W-:Y:S01]  /*0120*/  IABS R11, R4 ;  /* 0x00000004000b7213 */ /* 0x000fe20000000000 */
[----:B------:R-:W-:Y:S01]  /*0130*/  IMAD.MOV.U32 R19, RZ, RZ, 0x437c0000 ;  /* 0x437c0000ff137424 */ /* 0x000fe200078e00ff */
[----:B------:R-:W-:Y:S01]  /*0140*/  ISETP.GE.AND P1, PT, R4, RZ, PT ;  /* 0x000000ff0400720c */ /* 0x000fe20003f26270 */
[----:B------:R-:W2:Y:S01]  /*0150*/  LDCU UR6, c[0x0][0x3b8] ;  /* 0x00007700ff0677ac */ /* 0x000ea20008000800 */
[----:B------:R-:W-:-:S02]  /*0160*/  LOP3.LUT R4, RZ, R2, RZ, 0x33, !PT ;  /* 0x00000002ff047212 */ /* 0x000fc400078e33ff */
[----:B-1----:R-:W1:Y:S02]  /*0170*/  MUFU.RCP R10, R10 ;  /* 0x0000000a000a7308 */ /* 0x002e640000001000 */
[----:B-1----:R-:W-:-:S06]  /*0180*/  IADD3 R8, PT, PT, R10, 0xffffffe, RZ ;  /* 0x0ffffffe0a087810 */ /* 0x002fcc0007ffe0ff */
[----:B------:R-:W1:Y:S08]  /*0190*/  I2F.U32.RP R10, R3 ;  /* 0x00000003000a7306 */ /* 0x000e700000209000 */
[----:B------:R3:W4:Y:S08]  /*01a0*/  F2I.FTZ.U32.TRUNC.NTZ R9, R8 ;  /* 0x0000000800097305 */ /* 0x000730000021f000 */
[----:B-1----:R-:W1:Y:S01]  /*01b0*/  MUFU.RCP R10, R10 ;  /* 0x0000000a000a7308 */ /* 0x002e620000001000 */
[----:B---3--:R-:W-:Y:S01]  /*01c0*/  IMAD.MOV.U32 R8, RZ, RZ, RZ ;  /* 0x000000ffff087224 */ /* 0x008fe200078e00ff */
[----:B----4-:R-:W-:-:S05]  /*01d0*/  IADD3 R7, PT, PT, RZ, -R9, RZ ;  /* 0x80000009ff077210 */ /* 0x010fca0007ffe0ff */
[----:B------:R-:W-:-:S04]  /*01e0*/  IMAD R7, R7, R0, RZ ;  /* 0x0000000007077224 */ /* 0x000fc800078e02ff */
[----:B------:R-:W-:Y:S01]  /*01f0*/  IMAD.HI.U32 R7, R9, R7, R8 ;  /* 0x0000000709077227 */ /* 0x000fe200078e0008 */
[----:B-1----:R-:W-:Y:S02]  /*0200*/  IADD3 R8, PT, PT, R10, 0xffffffe, RZ ;  /* 0x0ffffffe0a087810 */ /* 0x002fe40007ffe0ff */
[----:B------:R-:W-:-:S03]  /*0210*/  IABS R10, R5 ;  /* 0x00000005000a7213 */ /* 0x000fc60000000000 */
[----:B------:R-:W-:-:S05]  /*0220*/  IMAD.HI.U32 R9, R7, R11, RZ ;  /* 0x0000000b07097227 */ /* 0x000fca00078e00ff */
[----:B------:R-:W-:-:S05]  /*0230*/  IADD3 R9, PT, PT, -R9, RZ, RZ ;  /* 0x000000ff09097210 */ /* 0x000fca0007ffe1ff */
[C---:B------:R-:W-:Y:S02]  /*0240*/  IMAD R11, R0.reuse, R9, R11 ;  /* 0x00000009000b7224 */ /* 0x040fe400078e020b */
[----:B------:R1:W3:Y:S03]  /*0250*/  F2I.FTZ.U32.TRUNC.NTZ R9, R8 ;  /* 0x0000000800097305 */ /* 0x0002e6000021f000 */
[----:B------:R-:W-:Y:S01]  /*0260*/  ISETP.GT.U32.AND P0, PT, R0, R11, PT ;  /* 0x0000000b0000720c */ /* 0x000fe20003f04070 */
[----:B-1----:R-:W-:-:S05]  /*0270*/  IMAD.HI.U32 R8, R7, R10, RZ ;  /* 0x0000000a07087227 */ /* 0x002fca00078e00ff */
[----:B------:R-:W-:Y:S01]  /*0280*/  IADD3 R17, PT, PT, -R8, RZ, RZ ;  /* 0x000000ff08117210 */ /* 0x000fe20007ffe1ff */
[----:B------:R-:W-:-:S06]  /*0290*/  IMAD.MOV.U32 R8, RZ, RZ, RZ ;  /* 0x000000ffff087224 */ /* 0x000fcc00078e00ff */
[----:B------:R-:W-:Y:S02]  /*02a0*/  @!P0 IADD3 R11, PT, PT, R11, -R0, RZ ;  /* 0x800000000b0b8210 */ /* 0x000fe40007ffe0ff */
[----:B---3--:R-:W-:Y:S02]  /*02b0*/  IADD3 R12, PT, PT, RZ, -R9, RZ ;  /* 0x80000009ff0c7210 */ /* 0x008fe40007ffe0ff */
[----:B------:R-:W-:-:S03]  /*02c0*/  ISETP.GT.U32.AND P0, PT, R0, R11, PT ;  /* 0x0000000b0000720c */ /* 0x000fc60003f04070 */
[----:B------:R-:W-:-:S04]  /*02d0*/  IMAD R15, R12, R3, RZ ;  /* 0x000000030c0f7224 */ /* 0x000fc800078e02ff */
[----:B------:R-:W-:Y:S02]  /*02e0*/  IMAD.HI.U32 R9, R9, R15, R8 ;  /* 0x0000000f09097227 */ /* 0x000fe400078e0008 */
[----:B------:R-:W1:Y:S04]  /*02f0*/  LDC.64 R14, c[0x0][0x388] ;  /* 0x0000e200ff0e7b82 */ /* 0x000e680000000a00 */
[----:B------:R-:W-:Y:S01]  /*0300*/  @!P0 IMAD.IADD R11, R11, 0x1, -R0 ;  /* 0x000000010b0b8824 */ /* 0x000fe200078e0a00 */
[----:B------:R-:W-:Y:S01]  /*0310*/  ISETP.NE.AND P0, PT, R2, RZ, PT ;  /* 0x000000ff0200720c */ /* 0x000fe20003f05270 */
[----:B------:R-:W-:-:S03]  /*0320*/  IMAD.HI.U32 R9, R9, R6, RZ ;  /* 0x0000000609097227 */ /* 0x000fc600078e00ff */
[----:B------:R-:W-:Y:S02]  /*0330*/  @!P1 IADD3 R11, PT, PT, -R11, RZ, RZ ;  /* 0x000000ff0b0b9210 */ /* 0x000fe40007ffe1ff */
[----:B------:R-:W-:Y:S02]  /*0340*/  IADD3 R9, PT, PT, -R9, RZ, RZ ;  /* 0x000000ff09097210 */ /* 0x000fe40007ffe1ff */
[----:B------:R-:W-:-:S04]  /*0350*/  SEL R11, R4, R11, !P0 ;  /* 0x0000000b040b7207 */ /* 0x000fc80004000000 */
[----:B------:R-:W-:-:S04]  /*0360*/  SHF.R.S32.HI R13, RZ, 0x1f, R11 ;  /* 0x0000001fff0d7819 */ /* 0x000fc8000001140b */
[----:B------:R-:W-:Y:S01]  /*0370*/  LOP3.LUT R8, R13, R2, RZ, 0xc0, !PT ;  /* 0x000000020d087212 */ /* 0x000fe200078ec0ff */
[C---:B------:R-:W-:Y:S02]  /*0380*/  IMAD R13, R0.reuse, R17, R10 ;  /* 0x00000011000d7224 */ /* 0x040fe400078e020a */
[----:B------:R-:W-:Y:S01]  /*0390*/  IMAD R10, R3, R9, R6 ;  /* 0x00000009030a7224 */ /* 0x000fe200078e0206 */
[----:B------:R-:W-:Y:S01]  /*03a0*/  IADD3 R11, PT, PT, R11, R8, RZ ;  /* 0x000000080b0b7210 */ /* 0x000fe20007ffe0ff */
[----:B------:R-:W3:Y:S01]  /*03b0*/  LDC.64 R16, c[0x0][0x390] ;  /* 0x0000e400ff107b82 */ /* 0x000ee20000000a00 */
[----:B------:R-:W-:Y:S02]  /*03c0*/  ISETP.GT.U32.AND P2, PT, R0, R13, PT ;  /* 0x0000000d0000720c */ /* 0x000fe40003f44070 */
[----:B------:R-:W-:Y:S02]  /*03d0*/  IABS R8, R11 ;  /* 0x0000000b00087213 */ /* 0x000fe40000000000 */
[----:B------:R-:W-:-:S03]  /*03e0*/  ISETP.GE.U32.AND P1, PT, R10, R3, PT ;  /* 0x000000030a00720c */ /* 0x000fc60003f26070 */
[----:B------:R-:W-:-:S04]  /*03f0*/  IMAD.HI.U32 R7, R7, R8, RZ ;  /* 0x0000000807077227 */ /* 0x000fc800078e00ff */
[----:B------:R-:W-:Y:S02]  /*0400*/  IMAD.MOV R7, RZ, RZ, -R7 ;  /* 0x000000ffff077224 */ /* 0x000fe400078e0a07 */
[----:B------:R-:W-:Y:S02]  /*0410*/  @!P2 IADD3 R13, PT, PT, R13, -R0, RZ ;  /* 0x800000000d0da210 */ /* 0x000fe40007ffe0ff */
[C---:B------:R-:W-:Y:S01]  /*0420*/  IMAD R9, R0.reuse, R7, R8 ;  /* 0x0000000700097224 */ /* 0x040fe200078e0208 */
[----:B------:R-:W-:Y:S01]  /*0430*/  ISETP.GE.AND P2, PT, R5, RZ, PT ;  /* 0x000000ff0500720c */ /* 0x000fe20003f46270 */
[----:B------:R-:W4:Y:S01]  /*0440*/  LDC.64 R6, c[0x0][0x380] ;  /* 0x0000e000ff067b82 */ /* 0x000f220000000a00 */
[C---:B------:R-:W-:Y:S02]  /*0450*/  ISETP.GT.U32.AND P4, PT, R0.reuse, R13, PT ;  /* 0x0000000d0000720c */ /* 0x040fe40003f84070 */
[----:B------:R-:W-:Y:S02]  /*0460*/  ISETP.GT.U32.AND P3, PT, R0, R9, PT ;  /* 0x000000090000720c */ /* 0x000fe40003f64070 */
[----:B------:R-:W-:-:S04]  /*0470*/  @P1 IADD3 R10, PT, PT, R10, -R3, RZ ;  /* 0x800000030a0a1210 */ /* 0x000fc80007ffe0ff */
[----:B------:R-:W-:-:S05]  /*0480*/  ISETP.GE.U32.AND P1, PT, R10, R3, PT ;  /* 0x000000030a00720c */ /* 0x000fca0003f26070 */
[-C--:B------:R-:W-:Y:S02]  /*0490*/  @!P4 IADD3 R13, PT, PT, R13, -R0.reuse, RZ ;  /* 0x800000000d0dc210 */ /* 0x080fe40007ffe0ff */
[----:B------:R-:W-:Y:S02]  /*04a0*/  ISETP.NE.U32.AND P4, PT, R3, RZ, PT ;  /* 0x000000ff0300720c */ /* 0x000fe40003f85070 */
[----:B------:R-:W-:Y:S01]  /*04b0*/  @!P3 IADD3 R9, PT, PT, R9, -R0, RZ ;  /* 0x800000000909b210 */ /* 0x000fe20007ffe0ff */
[----:B------:R-:W-:-:S03]  /*04c0*/  @!P2 IMAD.MOV R13, RZ, RZ, -R13 ;  /* 0x000000ffff0da224 */ /* 0x000fc600078e0a0d */
[----:B------:R-:W-:Y:S02]  /*04d0*/  ISETP.GT.U32.AND P2, PT, R0, R9, PT ;  /* 0x000000090000720c */ /* 0x000fe40003f44070 */
[----:B------:R-:W-:Y:S02]  /*04e0*/  SEL R13, R4, R13, !P0 ;  /* 0x0000000d040d7207 */ /* 0x000fe40004000000 */
[-C--:B------:R-:W-:Y:S02]  /*04f0*/  @P1 IADD3 R10, PT, PT, R10, -R3.reuse, RZ ;  /* 0x800000030a0a1210 */ /* 0x080fe40007ffe0ff */
[----:B------:R-:W-:Y:S02]  /*0500*/  ISETP.GE.AND P1, PT, R11, RZ, PT ;  /* 0x000000ff0b00720c */ /* 0x000fe40003f26270 */
[----:B------:R-:W-:Y:S02]  /*0510*/  @!P4 LOP3.LUT R10, RZ, R3, RZ, 0x33, !PT ;  /* 0x00000003ff0ac212 */ /* 0x000fe400078e33ff */
[----:B------:R-:W-:-:S03]  /*0520*/  SHF.R.S32.HI R3, RZ, 0x1f, R13 ;  /* 0x0000001fff037819 */ /* 0x000fc6000001140d */
[-C--:B------:R-:W-:Y:S01]  /*0530*/  IMAD R8, R10, R2.reuse, R13 ;  /* 0x000000020a087224 */ /* 0x080fe200078e020d */
[----:B------:R-:W-:Y:S02]  /*0540*/  LOP3.LUT R3, R3, R2, RZ, 0xc0, !PT ;  /* 0x0000000203037212 */ /* 0x000fe400078ec0ff */
[----:B------:R-:W-:Y:S02]  /*0550*/  @!P2 IADD3 R9, PT, PT, R9, -R0, RZ ;  /* 0x800000000909a210 */ /* 0x000fe40007ffe0ff */
[----:B------:R-:W-:-:S03]  /*0560*/  IADD3 R3, PT, PT, R3, R8, RZ ;  /* 0x0000000803037210 */ /* 0x000fc60007ffe0ff */
[----:B------:R-:W-:Y:S02]  /*0570*/  IMAD.MOV.U32 R5, RZ, RZ, R9 ;  /* 0x000000ffff057224 */ /* 0x000fe400078e0009 */
[----:B----4-:R-:W-:-:S03]  /*0580*/  IMAD.WIDE R8, R3, 0x4, R6 ;  /* 0x0000000403087825 */ /* 0x010fc600078e0206 */
[----:B------:R-:W-:Y:S02]  /*0590*/  @!P1 IADD3 R5, PT, PT, -R5, RZ, RZ ;  /* 0x000000ff05059210 */ /* 0x000fe40007ffe1ff */
[----:B0-----:R3:W4:Y:S02]  /*05a0*/  LDG.E.CONSTANT R0, desc[UR4][R8.64] ;  /* 0x0000000408007981 */ /* 0x001724000c1e9900 */
[----:B------:R-:W-:-:S04]  /*05b0*/  SEL R5, R4, R5, !P0 ;  /* 0x0000000504057207 */ /* 0x000fc80004000000 */
[--C-:B------:R-:W-:Y:S01]  /*05c0*/  SHF.R.S32.HI R11, RZ, 0x1f, R5.reuse ;  /* 0x0000001fff0b7819 */ /* 0x100fe20000011405 */
[----:B------:R-:W-:-:S03]  /*05d0*/  IMAD R10, R10, R2, R5 ;  /* 0x000000020a0a7224 */ /* 0x000fc600078e0205 */
[----:B------:R-:W-:-:S04]  /*05e0*/  LOP3.LUT R11, R11, R2, RZ, 0xc0, !PT ;  /* 0x000000020b0b7212 */ /* 0x000fc800078ec0ff */
[----:B------:R-:W-:-:S05]  /*05f0*/  IADD3 R5, PT, PT, R11, R10, RZ ;  /* 0x0000000a0b057210 */ /* 0x000fca0007ffe0ff */
[----:B------:R-:W-:-:S05]  /*0600*/  IMAD.WIDE R12, R5, 0x4, R6 ;  /* 0x00000004050c7825 */ /* 0x000fca00078e0206 */
[----:B------:R4:W2:Y:S01]  /*0610*/  LDG.E.CONSTANT R7, desc[UR4][R12.64] ;  /* 0x000000040c077981 */ /* 0x0008a2000c1e9900 */
[----:B-1----:R-:W-:-:S04]  /*0620*/  IMAD.WIDE R10, R3, 0x4, R14 ;  /* 0x00000004030a7825 */ /* 0x002fc800078e020e */
[----:B---3--:R-:W-:Y:S01]  /*0630*/  IMAD.WIDE R8, R3, 0x4, R16 ;  /* 0x0000000403087825 */ /* 0x008fe200078e0210 */
[----:B------:R-:W5:Y:S03]  /*0640*/  LDG.E.CONSTANT R2, desc[UR4][R10.64] ;  /* 0x000000040a027981 */ /* 0x000f66000c1e9900 */
[C---:B------:R-:W-:Y:S01]  /*0650*/  IMAD.WIDE R14, R5.reuse, 0x4, R14 ;  /* 0x00000004050e7825 */ /* 0x040fe200078e020e */
[----:B------:R0:W5:Y:S03]  /*0660*/  LDG.E.CONSTANT R4, desc[UR4][R8.64] ;  /* 0x0000000408047981 */ /* 0x000166000c1e9900 */
[----:B------:R-:W-:Y:S01]  /*0670*/  IMAD.WIDE R16, R5, 0x4, R16 ;  /* 0x0000000405107825 */ /* 0x000fe200078e0210 */
[----:B------:R1:W5:Y:S04]  /*0680*/  LDG.E.CONSTANT R6, desc[UR4][R14.64] ;  /* 0x000000040e067981 */ /* 0x000368000c1e9900 */
[----:B------:R1:W5:Y:S01]  /*0690*/  LDG.E.CONSTANT R5, desc[UR4][R16.64] ;  /* 0x0000000410057981 */ /* 0x000362000c1e9900 */
[----:B------:R-:W-:Y:S01]  /*06a0*/  BSSY.RECONVERGENT B0, `(.L_x_48) ;  /* 0x000001f000007945 */ /* 0x000fe20003800200 */
[----:B----4-:R-:W-:-:S04]  /*06b0*/  FFMA.SAT R12, R0, R18, 0.5 ;  /* 0x3f000000000c7423 */ /* 0x010fc80000002012 */
[----:B------:R-:W-:-:S04]  /*06c0*/  FFMA.RM R12, R12, R19, 12582913 ;  /* 0x4b4000010c0c7423 */ /* 0x000fc80000004013 */
[----:B------:R-:W-:-:S04]  /*06d0*/  FADD R13, R12, -12583039 ;  /* 0xcb40007f0c0d7421 */ /* 0x000fc80000000000 */
[----:B------:R-:W-:-:S04]  /*06e0*/  FFMA R13, R0, 1.4426950216293334961, -R13 ;  /* 0x3fb8aa3b000d7823 */ /* 0x000fc8000000080d */
[----:B------:R-:W-:-:S06]  /*06f0*/  FFMA R13, R0, 1.925963033500011079e-08, R13 ;  /* 0x32a57060000d7823 */ /* 0x000fcc000000000d */
[----:B------:R-:W3:Y:S01]  /*0700*/  MUFU.EX2 R13, R13 ;  /* 0x0000000d000d7308 */ /* 0x000ee20000000800 */
[----:B--2---:R-:W-:-:S04]  /*0710*/  FFMA.SAT R0, R7, R18, 0.5 ;  /* 0x3f00000007007423 */ /* 0x004fc80000002012 */
[----:B------:R-:W-:-:S04]  /*0720*/  FFMA.RM R0, R0, R19, 12582913 ;  /* 0x4b40000100007423 */ /* 0x000fc80000004013 */
[----:B0-----:R-:W-:Y:S01]  /*0730*/  FADD R8, R0, -12583039 ;  /* 0xcb40007f00087421 */ /* 0x001fe20000000000 */
[----:B------:R-:W-:-:S03]  /*0740*/  SHF.L.U32 R12, R12, 0x17, RZ ;  /* 0x000000170c0c7819 */ /* 0x000fc600000006ff */
[----:B------:R-:W-:-:S04]  /*0750*/  FFMA R8, R7, 1.4426950216293334961, -R8 ;  /* 0x3fb8aa3b07087823 */ /* 0x000fc80000000808 */
[----:B------:R-:W-:Y:S01]  /*0760*/  FFMA R9, R7, 1.925963033500011079e-08, R8 ;  /* 0x32a5706007097823 */ /* 0x000fe20000000008 */
[----:B---3--:R-:W-:-:S04]  /*0770*/  FMUL R7, R12, R13 ;  /* 0x0000000d0c077220 */ /* 0x008fc80000400000 */
[----:B------:R-:W-:Y:S01]  /*0780*/  FMUL R12, R7, UR6 ;  /* 0x00000006070c7c20 */ /* 0x000fe20008400000 */
[----:B------:R-:W0:Y:S04]  /*0790*/  MUFU.EX2 R9, R9 ;  /* 0x0000000900097308 */ /* 0x000e280000000800 */
[----:B------:R-:W-:-:S04]  /*07a0*/  IADD3 R8, PT, PT, R12, -0xd000000, RZ ;  /* 0xf30000000c087810 */ /* 0x000fc80007ffe0ff */
[----:B------:R-:W-:Y:S01]  /*07b0*/  ISETP.GT.U32.AND P0, PT, R8, 0x727fffff, PT ;  /* 0x727fffff0800780c */ /* 0x000fe20003f04070 */
[----:B------:R1:W2:Y:S01]  /*07c0*/  MUFU.RSQ R11, R12 ;  /* 0x0000000c000b7308 */ /* 0x0002a20000001400 */
[----:B------:R-:W-:-:S05]  /*07d0*/  SHF.L.U32 R8, R0, 0x17, RZ ;  /* 0x0000001700087819 */ /* 0x000fca00000006ff */
[----:B0-----:R-:W-:-:S06]  /*07e0*/  FMUL R8, R8, R9 ;  /* 0x0000000908087220 */ /* 0x001fcc0000400000 */
[----:B-1----:R-:W-:Y:S05]  /*07f0*/  @!P0 BRA `(.L_x_49) ;  /* 0x0000000000148947 */ /* 0x002fea0003800000 */
[----:B------:R-:W-:Y:S01]  /*0800*/  IMAD.MOV.U32 R0, RZ, RZ, R12 ;  /* 0x000000ffff007224 */ /* 0x000fe200078e000c */
[----:B------:R-:W-:-:S07]  /*0810*/  MOV R15, 0x830 ;  /* 0x00000830000f7802 */ /* 0x000fce0000000f00 */
[----:B--2--5:R-:W-:Y:S05]  /*0820*/  CALL.REL.NOINC `($__internal_6_$__cuda_sm20_sqrt_rn_f32_slowpath) ;  /* 0x00000008004c7944 */ /* 0x024fea0003c00000 */
[----:B------:R-:W-:Y:S01]  /*0830*/  MOV R9, R0 ;  /* 0x0000000000097202 */ /* 0x000fe20000000f00 */
[----:B------:R-:W-:Y:S06]  /*0840*/  BRA `(.L_x_50) ;  /* 0x0000000000107947 */ /* 0x000fec0003800000 */
.L_x_49:
[----:B--2---:R-:W-:Y:S01]  /*0850*/  FMUL.FTZ R9, R12, R11 ;  /* 0x0000000b0c097220 */ /* 0x004fe20000410000 */
[----:B------:R-:W-:-:S03]  /*0860*/  FMUL.FTZ R10, R11, 0.5 ;  /* 0x3f0000000b0a7820 */ /* 0x000fc60000410000 */
[----:B------:R-:W-:-:S04]  /*0870*/  FFMA R0, -R9, R9, R12 ;  /* 0x0000000909007223 */ /* 0x000fc8000000010c */
[----:B------:R-:W-:-:S07]  /*0880*/  FFMA R9, R0, R10, R9 ;  /* 0x0000000a00097223 */ /* 0x000fce0000000009 */
.L_x_50:
[----:B------:R-:W-:Y:S05]  /*0890*/  BSYNC.RECONVERGENT B0 ;  /* 0x0000000000007941 */ /* 0x000fea0003800200 */
.L_x_48:
        /* <DEDUP_REMOVED lines=8> */
[----:B-----5:R-:W-:Y:S05]  /*0920*/  CALL.REL.NOINC `($__internal_6_$__cuda_sm20_sqrt_rn_f32_slowpath) ;  /* 0x00000008000c7944 */ /* 0x020fea0003c00000 */
[----:B------:R-:W-:Y:S01]  /*0930*/  MOV R11, R0 ;  /* 0x00000000000b7202 */ /* 0x000fe20000000f00 */
[----:B------:R-:W-:Y:S06]  /*0940*/  BRA `(.L_x_53) ;  /* 0x0000000000107947 */ /* 0x000fec0003800000 */
.L_x_52:
[----:B------:R-:W-:Y:S01]  /*0950*/  FMUL.FTZ R11, R0, R13 ;  /* 0x0000000d000b7220 */ /* 0x000fe20000410000 */
[----:B------:R-:W-:-:S03]  /*0960*/  FMUL.FTZ R10, R13, 0.5 ;  /* 0x3f0000000d0a7820 */ /* 0x000fc60000410000 */
[----:B------:R-:W-:-:S04]  /*0970*/  FFMA R0, -R11, R11, R0 ;  /* 0x0000000b0b007223 */ /* 0x000fc80000000100 */
[----:B------:R-:W-:-:S07]  /*0980*/  FFMA R11, R0, R10, R11 ;  /* 0x0000000a000b7223 */ /* 0x000fce000000000b */
.L_x_53:
[----:B------:R-:W-:Y:S05]  /*0990*/  BSYNC.RECONVERGENT B0 ;  /* 0x0000000000007941 */ /* 0x000fea0003800200 */
.L_x_51:
[----:B------:R-:W0:Y:S01]  /*09a0*/  LDC R10, c[0x0][0x3b8] ;  /* 0x0000ee00ff0a7b82 */ /* 0x000e220000000800 */
[----:B-----5:R-:W-:Y:S01]  /*09b0*/  FADD R0, R2, -R9 ;  /* 0x8000000902007221 */ /* 0x020fe20000000000 */
[----:B------:R-:W-:Y:S01]  /*09c0*/  FADD R13, R6, -R11 ;  /* 0x8000000b060d7221 */ /* 0x000fe20000000000 */
[----:B------:R-:W-:Y:S01]  /*09d0*/  FADD R14, R2, R9 ;  /* 0x00000009020e7221 */ /* 0x000fe20000000000 */
[----:B------:R-:W-:Y:S01]  /*09e0*/  FADD R15, R6, R11 ;  /* 0x0000000b060f7221 */ /* 0x000fe20000000000 */
[----:B------:R-:W-:Y:S01]  /*09f0*/  FMUL R11, R7, R2 ;  /* 0x00000002070b7220 */ /* 0x000fe20000400000 */
[----:B------:R-:W-:Y:S01]  /*0a00*/  BSSY.RECONVERGENT B0, `(.L_x_54) ;  /* 0x0000036000007945 */ /* 0x000fe20003800200 */
[----:B------:R-:W-:Y:S02]  /*0a10*/  FMNMX R9, R0, R13, PT ;  /* 0x0000000d00097209 */ /* 0x000fe40003800000 */
[----:B------:R-:W-:Y:S01]  /*0a20*/  FMUL R12, R4, R11 ;  /* 0x0000000b040c7220 */ /* 0x000fe20000400000 */
[----:B------:R-:W-:-:S02]  /*0a30*/  FMNMX R14, R14, R15, !PT ;  /* 0x0000000f0e0e7209 */ /* 0x000fc40007800000 */
[----:B------:R-:W-:Y:S02]  /*0a40*/  FSETP.GE.AND P0, PT, R9, RZ, PT ;  /* 0x000000ff0900720b */ /* 0x000fe40003f06000 */
[----:B------:R-:W-:Y:S01]  /*0a50*/  MOV R15, R12 ;  /* 0x0000000c000f7202 */ /* 0x000fe20000000f00 */
[----:B0-----:R-:W-:-:S04]  /*0a60*/  FMUL R10, R10, 0.5 ;  /* 0x3f0000000a0a7820 */ /* 0x001fc80000400000 */
[CC--:B------:R-:W-:Y:S01]  /*0a70*/  FMUL R0, R7.reuse, R10.reuse ;  /* 0x0000000a07007220 */ /* 0x0c0fe20000400000 */
[C---:B------:R-:W-:Y:S01]  /*0a80*/  FMUL R17, R8.reuse, R10 ;  /* 0x0000000a08117220 */ /* 0x040fe20000400000 */
[C---:B------:R-:W-:Y:S02]  /*0a90*/  FMUL R10, R8.reuse, R6 ;  /* 0x00000006080a7220 */ /* 0x040fe40000400000 */
[----:B------:R-:W-:Y:S01]  /*0aa0*/  FMUL R13, R7, R0 ;  /* 0x00000000070d7220 */ /* 0x000fe20000400000 */
[----:B------:R-:W-:-:S03]  /*0ab0*/  FMUL R17, R8, R17 ;  /* 0x0000001108117220 */ /* 0x000fc60000400000 */
[----:B------:R-:W-:Y:S01]  /*0ac0*/  FFMA R13, R2, R11, R13 ;  /* 0x0000000b020d7223 */ /* 0x000fe2000000000d */
[----:B------:R-:W-:Y:S01]  /*0ad0*/  FFMA R16, R6, R10, R17 ;  /* 0x0000000a06107223 */ /* 0x000fe20000000011 */
[----:B------:R-:W-:-:S03]  /*0ae0*/  IMAD.MOV.U32 R2, RZ, RZ, R11 ;  /* 0x000000ffff027224 */ /* 0x000fc600078e000b */
[----:B------:R-:W-:Y:S01]  /*0af0*/  MOV R0, R13 ;  /* 0x0000000d00007202 */ /* 0x000fe20000000f00 */
[----:B------:R-:W-:Y:S06]  /*0b00*/  @P0 BRA `(.L_x_55) ;  /* 0x0000000000940947 */ /* 0x000fec0003800000 */
[----:B------:R-:W-:Y:S01]  /*0b10*/  FSETP.GTU.AND P0, PT, R14, RZ, PT ;  /* 0x000000ff0e00720b */ /* 0x000fe20003f0c000 */
[-C--:B------:R-:W-:Y:S01]  /*0b20*/  FMUL R6, R5, R10.reuse ;  /* 0x0000000a05067220 */ /* 0x080fe20000400000 */
[----:B------:R-:W-:Y:S01]  /*0b30*/  MOV R2, R10 ;  /* 0x0000000a00027202 */ /* 0x000fe20000000f00 */
[----:B------:R-:W-:-:S03]  /*0b40*/  IMAD.MOV.U32 R0, RZ, RZ, R16 ;  /* 0x000000ffff007224 */ /* 0x000fc600078e0010 */
[----:B------:R-:W-:-:S07]  /*0b50*/  MOV R15, R6 ;  /* 0x00000006000f7202 */ /* 0x000fce0000000f00 */
        /* <DEDUP_REMOVED lines=8> */
[----:B------:R-:W-:Y:S05]  /*0be0*/  CALL.REL.NOINC `($__internal_5_$__cuda_sm20_rcp_rn_f32_slowpath) ;  /* 0x0000000000887944 */ /* 0x000fea0003c00000 */
[----:B------:R-:W-:Y:S05]  /*0bf0*/  BRA `(.L_x_58) ;  /* 0x0000000000107947 */ /* 0x000fea0003800000 */
.L_x_57:
[----:B------:R-:W0:Y:S02]  /*0c00*/  MUFU.RCP R15, R20 ;  /* 0x00000014000f7308 */ /* 0x000e240000001000 */
[----:B0-----:R-:W-:-:S04]  /*0c10*/  FFMA R0, R20, R15, -1 ;  /* 0xbf80000014007423 */ /* 0x001fc8000000000f */
[----:B------:R-:W-:-:S04]  /*0c20*/  FADD.FTZ R0, -R0, -RZ ;  /* 0x800000ff00007221 */ /* 0x000fc80000010100 */
[----:B------:R-:W-:-:S07]  /*0c30*/  FFMA R15, R15, R0, R15 ;  /* 0x000000000f0f7223 */ /* 0x000fce000000000f */
.L_x_58:
[----:B------:R-:W-:Y:S05]  /*0c40*/  BSYNC.RECONVERGENT B1 ;  /* 0x0000000000017941 */ /* 0x000fea0003800200 */
.L_x_56:
[C---:B------:R-:W-:Y:S01]  /*0c50*/  FMUL R17, R9.reuse, R16 ;  /* 0x0000001009117220 */ /* 0x040fe20000400000 */
[----:B------:R-:W-:Y:S01]  /*0c60*/  FMUL R0, R9, R10 ;  /* 0x0000000a09007220 */ /* 0x000fe20000400000 */
[----:B------:R-:W-:Y:S02]  /*0c70*/  FADD R10, -R11, R10 ;  /* 0x0000000a0b0a7221 */ /* 0x000fe40000000100 */
[C---:B------:R-:W-:Y:S01]  /*0c80*/  FFMA R2, R14.reuse, R13, -R17 ;  /* 0x0000000d0e027223 */ /* 0x040fe20000000811 */
[C---:B------:R-:W-:Y:S01]  /*0c90*/  FFMA R0, R14.reuse, R11, -R0 ;  /* 0x0000000b0e007223 */ /* 0x040fe20000000800 */
[----:B------:R-:W-:Y:S01]  /*0ca0*/  FMUL R13, R9, R6 ;  /* 0x00000006090d7220 */ /* 0x000fe20000400000 */
[----:B------:R-:W-:Y:S01]  /*0cb0*/  FMUL R11, R7, R4 ;  /* 0x00000004070b7220 */ /* 0x000fe20000400000 */
[----:B------:R-:W-:Y:S01]  /*0cc0*/  FMUL R9, R9, R14 ;  /* 0x0000000e09097220 */ /* 0x000fe20000400000 */
[----:B------:R-:W-:Y:S01]  /*0cd0*/  FADD R7, -R7, R8 ;  /* 0x0000000807077221 */ /* 0x000fe20000000100 */
[----:B------:R-:W-:Y:S01]  /*0ce0*/  FFMA R12, R14, R12, -R13 ;  /* 0x0000000c0e0c7223 */ /* 0x000fe2000000080d */
[----:B------:R-:W-:Y:S01]  /*0cf0*/  FFMA R11, R8, R5, -R11 ;  /* 0x00000005080b7223 */ /* 0x000fe2000000080b */
[C---:B------:R-:W-:Y:S01]  /*0d00*/  FFMA R10, R9.reuse, R10, R2 ;  /* 0x0000000a090a7223 */ /* 0x040fe20000000002 */
[----:B------:R-:W-:-:S02]  /*0d10*/  FFMA R2, R9, R7, R0 ;  /* 0x0000000709027223 */ /* 0x000fc40000000000 */
[----:B------:R-:W-:Y:S01]  /*0d20*/  FFMA R12, R9, R11, R12 ;  /* 0x0000000b090c7223 */ /* 0x000fe2000000000c */
[-C--:B------:R-:W-:Y:S01]  /*0d30*/  FMUL R0, R10, R15.reuse ;  /* 0x0000000f0a007220 */ /* 0x080fe20000400000 */
[-C--:B------:R-:W-:Y:S02]  /*0d40*/  FMUL R2, R2, R15.reuse ;  /* 0x0000000f02027220 */ /* 0x080fe40000400000 */
[----:B------:R-:W-:-:S07]  /*0d50*/  FMUL R15, R12, R15 ;  /* 0x0000000f0c0f7220 */ /* 0x000fce0000400000 */
.L_x_55:
[----:B------:R-:W-:Y:S05]  /*0d60*/  BSYNC.RECONVERGENT B0 ;  /* 0x0000000000007941 */ /* 0x000fea0003800200 */
.L_x_54:
        /* <DEDUP_REMOVED lines=10> */
        .weak           $__internal_5_$__cuda_sm20_rcp_rn_f32_slowpath
        .type           $__internal_5_$__cuda_sm20_rcp_rn_f32_slowpath,@function
        .size           $__internal_5_$__cuda_sm20_rcp_rn_f32_slowpath,($__internal_6_$__cuda_sm20_sqrt_rn_f32_slowpath - $__internal_5_$__cuda_sm20_rcp_rn_f32_slowpath)
$__internal_5_$__cuda_sm20_rcp_rn_f32_slowpath:
        /* <DEDUP_REMOVED lines=16> */
.L_x_60:
[----:B------:R-:W-:-:S04]  /*0f10*/  IADD3 R15, PT, PT, R2, -0xfd, RZ ;  /* 0xffffff03020f7810 */ /* 0x000fc80007ffe0ff */
        /* <DEDUP_REMOVED lines=18> */
[----:B------:R-:W-:Y:S02]  /*1040*/  LOP3.LUT P1, RZ, R19, R15, R20, 0xf8, !PT ;  /* 0x0000000f13ff7212 */ /* 0x000fe4000782f814 */
[C---:B------:R-:W-:Y:S02]  /*1050*/  LOP3.LUT P0, RZ, R22.reuse, 0x1, RZ, 0xc0, !PT ;  /* 0x0000000116ff7812 */ /* 0x040fe4000780c0ff */
[----:B------:R-:W-:-:S04]  /*1060*/  LOP3.LUT P2, RZ, R22, 0x2, RZ, 0xc0, !PT ;  /* 0x0000000216ff7812 */ /* 0x000fc8000784c0ff */
[----:B------:R-:W-:Y:S02]  /*1070*/  PLOP3.LUT P0, PT, P0, P1, P2, 0xe0, 0x0 ;  /* 0x000000000000781c */ /* 0x000fe40000703c20 */
[----:B------:R-:W-:Y:S02]  /*1080*/  LOP3.LUT P1, RZ, R0, 0x7fffff, RZ, 0xc0, !PT ;  /* 0x007fffff00ff7812 */ /* 0x000fe4000782c0ff */
[----:B------:R-:W-:-:S04]  /*1090*/  SEL R15, RZ, 0x1, !P0 ;  /* 0x00000001ff0f7807 */ /* 0x000fc80004000000 */
[----:B------:R-:W-:-:S04]  /*10a0*/  IADD3 R15, PT, PT, -R15, RZ, RZ ;  /* 0x000000ff0f0f7210 */ /* 0x000fc80007ffe1ff */
[----:B------:R-:W-:Y:S01]  /*10b0*/  ISETP.GE.AND P0, PT, R15, RZ, PT ;  /* 0x000000ff0f00720c */ /* 0x000fe20003f06270 */
[----:B------:R-:W-:-:S05]  /*10c0*/  VIADD R15, R2, 0xffffff04 ;  /* 0xffffff04020f7836 */ /* 0x000fca0000000000 */
[----:B------:R-:W-:-:S07]  /*10d0*/  SHF.R.U32.HI R15, RZ, R15, R20 ;  /* 0x0000000fff0f7219 */ /* 0x000fce0000011614 */
[----:B------:R-:W-:-:S04]  /*10e0*/  @!P0 IADD3 R15, PT, PT, R15, 0x1, RZ ;  /* 0x000000010f0f8810 */ /* 0x000fc80007ffe0ff */
[----:B------:R-:W-:-:S04]  /*10f0*/  @!P1 SHF.L.U32 R15, R15, 0x1, RZ ;  /* 0x000000010f0f9819 */ /* 0x000fc800000006ff */
[----:B------:R-:W-:Y:S01]  /*1100*/  LOP3.LUT R15, R15, 0x80000000, R0, 0xf8, !PT ;  /* 0x800000000f0f7812 */ /* 0x000fe200078ef800 */
[----:B------:R-:W-:Y:S06]  /*1110*/  BRA `(.L_x_61) ;  /* 0x0000000000047947 */ /* 0x000fec0003800000 */
.L_x_62:
[----:B------:R0:W1:Y:S02]  /*1120*/  MUFU.RCP R15, R0 ;  /* 0x00000000000f7308 */ /* 0x0000640000001000 */
.L_x_61:
[----:B------:R-:W-:Y:S05]  /*1130*/  BSYNC.RECONVERGENT B2 ;  /* 0x0000000000027941 */ /* 0x000fea0003800200 */
.L_x_59:
[----:B------:R-:W-:-:S04]  /*1140*/  MOV R19, 0x0 ;  /* 0x0000000000137802 */ /* 0x000fc80000000f00 */
[----:B01----:R-:W-:Y:S05]  /*1150*/  RET.REL.NODEC R18 `(_Z13flux_x_kernelPKfS0_S0_PfS1_S1_iif) ;  /* 0xffffffec12a87950 */ /* 0x003fea0003c3ffff */
        .weak           $__internal_6_$__cuda_sm20_sqrt_rn_f32_slowpath
        .type           $__internal_6_$__cuda_sm20_sqrt_rn_f32_slowpath,@function
        .size           $__internal_6_$__cuda_sm20_sqrt_rn_f32_slowpath,(.L_x_80 - $__internal_6_$__cuda_sm20_sqrt_rn_f32_slowpath)
$__internal_6_$__cuda_sm20_sqrt_rn_f32_slowpath:
[----:B------:R-:W-:-:S13]  /*1160*/  LOP3.LUT P0, RZ, R0, 0x7fffffff, RZ, 0xc0, !PT ;  /* 0x7fffffff00ff7812 */ /* 0x000fda000780c0ff */
[----:B------:R-:W-:Y:S01]  /*1170*/  @!P0 MOV R10, R0 ;  /* 0x00000000000a8202 */ /* 0x000fe20000000f00 */
[----:B------:R-:W-:Y:S06]  /*1180*/  @!P0 BRA `(.L_x_63) ;  /* 0x0000000000408947 */ /* 0x000fec0003800000 */
[----:B------:R-:W-:-:S13]  /*1190*/  FSETP.GEU.FTZ.AND P0, PT, R0, RZ, PT ;  /* 0x000000ff0000720b */ /* 0x000fda0003f1e000 */
[----:B------:R-:W-:Y:S01]  /*11a0*/  @!P0 IMAD.MOV.U32 R10, RZ, RZ, 0x7fffffff ;  /* 0x7fffffffff0a8424 */ /* 0x000fe200078e00ff */
        /* <DEDUP_REMOVED lines=14> */
.L_x_63:
[----:B------:R-:W-:Y:S01]  /*1290*/  HFMA2 R11, -RZ, RZ, 0, 0 ;  /* 0x00000000ff0b7431 */ /* 0x000fe200000001ff */
[----:B------:R-:W-:Y:S02]  /*12a0*/  MOV R0, R10 ;  /* 0x0000000a00007202 */ /* 0x000fe40000000f00 */
[----:B------:R-:W-:-:S04]  /*12b0*/  MOV R10, R15 ;  /* 0x0000000f000a7202 */ /* 0x000fc80000000f00 */
[----:B------:R-:W-:Y:S05]  /*12c0*/  RET.REL.NODEC R10 `(_Z13flux_x_kernelPKfS0_S0_PfS1_S1_iif) ;  /* 0xffffffec0a4c7950 */ /* 0x000fea0003c3ffff */
.L_x_64:
        /* <DEDUP_REMOVED lines=11> */
.L_x_80:


//--------------------- .text._Z19wavespeed_block_maxPKfS0_S0_fiiPf --------------------------
	.section	.text._Z19wavespeed_block_maxPKfS0_S0_fiiPf,"ax",@progbits
	.align	128
        .global         _Z19wavespeed_block_maxPKfS0_S0_fiiPf
        .type           _Z19wavespeed_block_maxPKfS0_S0_fiiPf,@function
        .size           _Z19wavespeed_block_maxPKfS0_S0_fiiPf,(.L_x_81 - _Z19wavespeed_block_maxPKfS0_S0_fiiPf)
        .other          _Z19wavespeed_block_maxPKfS0_S0_fiiPf,@"STO_CUDA_ENTRY STV_DEFAULT"
_Z19wavespeed_block_maxPKfS0_S0_fiiPf:
.text._Z19wavespeed_block_maxPKfS0_S0_fiiPf:
[----:B------:R-:W-:Y:S01]  /*0000*/  LDC R1, c[0x0][0x37c] ;  /* 0x0000df00ff017b82 */ /* 0x000fe20000000800 */
[----:B------:R-:W0:Y:S07]  /*0010*/  S2R R7, SR_TID.Y ;  /* 0x0000000000077919 */ /* 0x000e2e0000002200 */
[----:B------:R-:W1:Y:S01]  /*0020*/  S2UR UR8, SR_CTAID.X ;  /* 0x00000000000879c3 */ /* 0x000e620000002500 */
[----:B------:R-:W2:Y:S01]  /*0030*/  LDCU UR4, c[0x0][0x3a0] ;  /* 0x00007400ff0477ac */ /* 0x000ea20008000800 */
[----:B------:R-:W-:Y:S01]  /*0040*/  BSSY.RECONVERGENT B0, `(.L_x_65) ;  /* 0x000005e000007945 */ /* 0x000fe20003800200 */
[----:B------:R-:W0:Y:S01]  /*0050*/  S2R R2, SR_CTAID.Y ;  /* 0x0000000000027919 */ /* 0x000e220000002600 */
[----:B------:R-:W-:Y:S01]  /*0060*/  HFMA2 R10, -RZ, RZ, 0, 0 ;  /* 0x00000000ff0a7431 */ /* 0x000fe200000001ff */
[----:B------:R-:W3:Y:S01]  /*0070*/  LDCU.64 UR6, c[0x0][0x358] ;  /* 0x00006b00ff0677ac */ /* 0x000ee20008000a00 */
[----:B------:R-:W1:Y:S02]  /*0080*/  S2R R4, SR_TID.X ;  /* 0x0000000000047919 */ /* 0x000e640000002100 */
[----:B------:R-:W1:Y:S01]  /*0090*/  LDC R3, c[0x0][0x360] ;  /* 0x0000d800ff037b82 */ /* 0x000e620000000800 */
[----:B------:R-:W0:Y:S07]  /*00a0*/  LDCU UR9, c[0x0][0x364] ;  /* 0x00006c80ff0977ac */ /* 0x000e2e0008000800 */
[----:B------:R-:W4:Y:S01]  /*00b0*/  LDC R0, c[0x0][0x39c] ;  /* 0x0000e700ff007b82 */ /* 0x000f220000000800 */
[----:B0-----:R-:W-:-:S02]  /*00c0*/  IMAD R6, R2, UR9, R7 ;  /* 0x0000000902067c24 */ /* 0x001fc4000f8e0207 */
[----:B-1----:R-:W-:-:S03]  /*00d0*/  IMAD R5, R3, UR8, R4 ;  /* 0x0000000803057c24 */ /* 0x002fc6000f8e0204 */
[----:B--2---:R-:W-:Y:S01]  /*00e0*/  ISETP.GE.AND P0, PT, R6, UR4, PT ;  /* 0x0000000406007c0c */ /* 0x004fe2000bf06270 */
[----:B------:R-:W-:-:S03]  /*00f0*/  IMAD R4, R3, R7, R4 ;  /* 0x0000000703047224 */ /* 0x000fc600078e0204 */
[----:B----4-:R-:W-:-:S13]  /*0100*/  ISETP.GE.OR P0, PT, R5, R0, P0 ;  /* 0x000000000500720c */ /* 0x010fda0000706670 */
[----:B---3--:R-:W-:Y:S05]  /*0110*/  @P0 BRA `(.L_x_66) ;  /* 0x0000000400400947 */ /* 0x008fea0003800000 */
[----:B------:R-:W-:Y:S01]  /*0120*/  IABS R7, R0 ;  /* 0x0000000000077213 */ /* 0x000fe20000000000 */
[----:B------:R-:W0:Y:S01]  /*0130*/  I2F.U32.RP R12, UR4 ;  /* 0x00000004000c7d06 */ /* 0x000e220008209000 */
[----:B------:R-:W-:Y:S01]  /*0140*/  ISETP.GE.AND P3, PT, R5, RZ, PT ;  /* 0x000000ff0500720c */ /* 0x000fe20003f66270 */
[----:B------:R-:W1:Y:S06]  /*0150*/  LDCU UR5, c[0x0][0x398] ;  /* 0x00007300ff0577ac */ /* 0x000e6c0008000800 */
[----:B------:R-:W2:Y:S08]  /*0160*/  I2F.RP R13, R7 ;  /* 0x00000007000d7306 */ /* 0x000eb00000209400 */
[----:B0-----:R-:W0:Y:S08]  /*0170*/  MUFU.RCP R12, R12 ;  /* 0x0000000c000c7308 */ /* 0x001e300000001000 */
[----:B--2---:R-:W2:Y:S01]  /*0180*/  MUFU.RCP R13, R13 ;  /* 0x0000000d000d7308 */ /* 0x004ea20000001000 */
[----:B0-----:R-:W-:-:S07]  /*0190*/  VIADD R8, R12, 0xffffffe ;  /* 0x0ffffffe0c087836 */ /* 0x001fce0000000000 */
[----:B------:R0:W3:Y:S01]  /*01a0*/  F2I.FTZ.U32.TRUNC.NTZ R9, R8 ;  /* 0x0000000800097305 */ /* 0x0000e2000021f000 */
[----:B--2---:R-:W-:-:S07]  /*01b0*/  IADD3 R10, PT, PT, R13, 0xffffffe, RZ ;  /* 0x0ffffffe0d0a7810 */ /* 0x004fce0007ffe0ff */
[----:B------:R2:W4:Y:S01]  /*01c0*/  F2I.FTZ.U32.TRUNC.NTZ R11, R10 ;  /* 0x0000000a000b7305 */ /* 0x000522000021f000 */
[----:B0-----:R-:W-:Y:S02]  /*01d0*/  MOV R8, RZ ;  /* 0x000000ff00087202 */ /* 0x001fe40000000f00 */
[----:B---3--:R-:W-:Y:S01]  /*01e0*/  IADD3 R13, PT, PT, RZ, -R9, RZ ;  /* 0x80000009ff0d7210 */ /* 0x008fe20007ffe0ff */
[----:B--2---:R-:W-:-:S04]  /*01f0*/  IMAD.MOV.U32 R10, RZ, RZ, RZ ;  /* 0x000000ffff0a7224 */ /* 0x004fc800078e00ff */
[----:B------:R-:W-:Y:S01]  /*0200*/  IMAD R13, R13, UR4, RZ ;  /* 0x000000040d0d7c24 */ /* 0x000fe2000f8e02ff */
[----:B----4-:R-:W-:-:S03]  /*0210*/  IADD3 R14, PT, PT, RZ, -R11, RZ ;  /* 0x8000000bff0e7210 */ /* 0x010fc60007ffe0ff */
[----:B------:R-:W-:-:S04]  /*0220*/  IMAD.HI.U32 R9, R9, R13, R8 ;  /* 0x0000000d09097227 */ /* 0x000fc800078e0008 */
[----:B------:R-:W-:Y:S01]  /*0230*/  IMAD R15, R14, R7, RZ ;  /* 0x000000070e0f7224 */ /* 0x000fe200078e02ff */
[----:B------:R-:W-:Y:S01]  /*0240*/  IABS R14, R5 ;  /* 0x00000005000e7213 */ /* 0x000fe20000000000 */
[----:B------:R-:W-:-:S04]  /*0250*/  IMAD.HI.U32 R9, R9, R6, RZ ;  /* 0x0000000609097227 */ /* 0x000fc800078e00ff */
[----:B------:R-:W-:Y:S01]  /*0260*/  IMAD.HI.U32 R11, R11, R15, R10 ;  /* 0x0000000f0b0b7227 */ /* 0x000fe200078e000a */
[----:B------:R-:W-:Y:S02]  /*0270*/  MOV R10, R14 ;  /* 0x0000000e000a7202 */ /* 0x000fe40000000f00 */
[----:B------:R-:W-:-:S03]  /*0280*/  IADD3 R9, PT, PT, -R9, RZ, RZ ;  /* 0x000000ff09097210 */ /* 0x000fc60007ffe1ff */
[----:B------:R-:W-:-:S04]  /*0290*/  IMAD.HI.U32 R11, R11, R10, RZ ;  /* 0x0000000a0b0b7227 */ /* 0x000fc800078e00ff */
[----:B------:R-:W-:Y:S02]  /*02a0*/  IMAD.MOV R11, RZ, RZ, -R11 ;  /* 0x000000ffff0b7224 */ /* 0x000fe400078e0a0b */
[----:B------:R-:W-:Y:S02]  /*02b0*/  IMAD R9, R9, UR4, R6 ;  /* 0x0000000409097c24 */ /* 0x000fe4000f8e0206 */
[----:B------:R-:W-:-:S03]  /*02c0*/  IMAD R8, R7, R11, R10 ;  /* 0x0000000b07087224 */ /* 0x000fc600078e020a */
[----:B------:R-:W-:Y:S02]  /*02d0*/  ISETP.GE.U32.AND P1, PT, R9, UR4, PT ;  /* 0x0000000409007c0c */ /* 0x000fe4000bf26070 */
[----:B------:R-:W-:-:S11]  /*02e0*/  ISETP.GT.U32.AND P0, PT, R7, R8, PT ;  /* 0x000000080700720c */ /* 0x000fd60003f04070 */
[----:B------:R-:W-:Y:S01]  /*02f0*/  @P1 VIADD R9, R9, -UR4 ;  /* 0x8000000409091c36 */ /* 0x000fe20008000000 */
[----:B------:R-:W-:Y:S02]  /*0300*/  ISETP.NE.AND P1, PT, R0, RZ, PT ;  /* 0x000000ff0000720c */ /* 0x000fe40003f25270 */
[----:B------:R-:W-:Y:S02]  /*0310*/  @!P0 IADD3 R8, PT, PT, R8, -R7, RZ ;  /* 0x8000000708088210 */ /* 0x000fe40007ffe0ff */
[----:B------:R-:W-:Y:S02]  /*0320*/  ISETP.GE.U32.AND P2, PT, R9, UR4, PT ;  /* 0x0000000409007c0c */ /* 0x000fe4000bf46070 */
[----:B------:R-:W-:-:S11]  /*0330*/  ISETP.GT.U32.AND P0, PT, R7, R8, PT ;  /* 0x000000080700720c */ /* 0x000fd60003f04070 */
[----:B------:R-:W-:Y:S02]  /*0340*/  @P2 VIADD R9, R9, -UR4 ;  /* 0x8000000409092c36 */ /* 0x000fe40008000000 */
[----:B------:R-:W-:Y:S02]  /*0350*/  @!P0 IADD3 R8, PT, PT, R8, -R7, RZ ;  /* 0x8000000708088210 */ /* 0x000fe40007ffe0ff */
[----:B------:R-:W-:Y:S01]  /*0360*/  ISETP.NE.U32.AND P0, PT, RZ, UR4, PT ;  /* 0x00000004ff007c0c */ /* 0x000fe2000bf05070 */
[----:B------:R-:W0:Y:S01]  /*0370*/  LDC.64 R6, c[0x0][0x380] ;  /* 0x0000e000ff067b82 */ /* 0x000e220000000a00 */
[----:B------:R-:W-:Y:S02]  /*0380*/  @!P3 IADD3 R8, PT, PT, -R8, RZ, RZ ;  /* 0x000000ff0808b210 */ /* 0x000fe40007ffe1ff */
[----:B------:R-:W-:-:S04]  /*0390*/  @!P1 LOP3.LUT R8, RZ, R0, RZ, 0x33, !PT ;  /* 0x00000000ff089212 */ /* 0x000fc800078e33ff */
[----:B------:R-:W-:-:S04]  /*03a0*/  SHF.R.S32.HI R5, RZ, 0x1f, R8 ;  /* 0x0000001fff057819 */ /* 0x000fc80000011408 */
[----:B------:R-:W-:Y:S02]  /*03b0*/  LOP3.LUT R5, R5, R0, RZ, 0xc0, !PT ;  /* 0x0000000005057212 */ /* 0x000fe400078ec0ff */
[----:B------:R-:W-:-:S05]  /*03c0*/  @!P0 LOP3.LUT R9, RZ, UR4, RZ, 0x33, !PT ;  /* 0x00000004ff098c12 */ /* 0x000fca000f8e33ff */
[----:B------:R-:W-:-:S05]  /*03d0*/  IMAD R8, R9, R0, R8 ;  /* 0x0000000009087224 */ /* 0x000fca00078e0208 */
[----:B------:R-:W-:-:S05]  /*03e0*/  IADD3 R5, PT, PT, R5, R8, RZ ;  /* 0x0000000805057210 */ /* 0x000fca0007ffe0ff */
[----:B0-----:R-:W-:-:S06]  /*03f0*/  IMAD.WIDE R6, R5, 0x4, R6 ;  /* 0x0000000405067825 */ /* 0x001fcc00078e0206 */
[----:B------:R-:W2:Y:S01]  /*0400*/  LDG.E.CONSTANT R6, desc[UR6][R6.64] ;  /* 0x0000000606067981 */ /* 0x000ea2000c1e9900 */
[----:B------:R-:W-:Y:S01]  /*0410*/  MOV R9, 0x3bbb989d ;  /* 0x3bbb989d00097802 */ /* 0x000fe20000000f00 */
[----:B------:R-:W-:Y:S01]  /*0420*/  IMAD.MOV.U32 R11, RZ, RZ, 0x437c0000 ;  /* 0x437c0000ff0b7424 */ /* 0x000fe200078e00ff */
[----:B------:R-:W-:Y:S03]  /*0430*/  BSSY.RECONVERGENT B1, `(.L_x_67) ;  /* 0x0000015000017945 */ /* 0x000fe60003800200 */
[----:B--2---:R-:W-:-:S04]  /*0440*/  FFMA.SAT R0, R6, R9, 0.5 ;  /* 0x3f00000006007423 */ /* 0x004fc80000002009 */
[----:B------:R-:W-:-:S04]  /*0450*/  FFMA.RM R0, R0, R11, 12582913 ;  /* 0x4b40000100007423 */ /* 0x000fc8000000400b */
[C---:B------:R-:W-:Y:S01]  /*0460*/  FADD R9, R0.reuse, -12583039 ;  /* 0xcb40007f00097421 */ /* 0x040fe20000000000 */
[----:B------:R-:W-:-:S03]  /*0470*/  SHF.L.U32 R0, R0, 0x17, RZ ;  /* 0x0000001700007819 */ /* 0x000fc600000006ff */
[----:B------:R-:W-:-:S04]  /*0480*/  FFMA R9, R6, 1.4426950216293334961, -R9 ;  /* 0x3fb8aa3b06097823 */ /* 0x000fc80000000809 */
[----:B------:R-:W-:-:S06]  /*0490*/  FFMA R9, R6, 1.925963033500011079e-08, R9 ;  /* 0x32a5706006097823 */ /* 0x000fcc0000000009 */
[----:B------:R-:W0:Y:S02]  /*04a0*/  MUFU.EX2 R9, R9 ;  /* 0x0000000900097308 */ /* 0x000e240000000800 */
[----:B0-----:R-:W-:-:S04]  /*04b0*/  FMUL R0, R0, R9 ;  /* 0x0000000900007220 */ /* 0x001fc80000400000 */
[----:B-1----:R-:W-:-:S04]  /*04c0*/  FMUL R7, R0, UR5 ;  /* 0x0000000500077c20 */ /* 0x002fc80008400000 */
[----:B------:R0:W1:Y:S01]  /*04d0*/  MUFU.RSQ R6, R7 ;  /* 0x0000000700067308 */ /* 0x0000620000001400 */
[----:B------:R-:W-:-:S04]  /*04e0*/  IADD3 R0, PT, PT, R7, -0xd000000, RZ ;  /* 0xf300000007007810 */ /* 0x000fc80007ffe0ff */
[----:B------:R-:W-:-:S13]  /*04f0*/  ISETP.GT.U32.AND P0, PT, R0, 0x727fffff, PT ;  /* 0x727fffff0000780c */ /* 0x000fda0003f04070 */
[----:B01----:R-:W-:Y:S05]  /*0500*/  @!P0 BRA `(.L_x_68) ;  /* 0x00000000000c8947 */ /* 0x003fea0003800000 */
[----:B------:R-:W-:-:S07]  /*0510*/  MOV R11, 0x530 ;  /* 0x00000530000b7802 */ /* 0x000fce0000000f00 */
[----:B------:R-:W-:Y:S05]  /*0520*/  CALL.REL.NOINC `($__internal_7_$__cuda_sm20_sqrt_rn_f32_slowpath) ;  /* 0x0000000000c07944 */ /* 0x000fea0003c00000 */
[----:B------:R-:W-:Y:S05]  /*0530*/  BRA `(.L_x_69) ;  /* 0x0000000000107947 */ /* 0x000fea0003800000 */
.L_x_68:
[----:B------:R-:W-:Y:S01]  /*0540*/  FMUL.FTZ R0, R7, R6 ;  /* 0x0000000607007220 */ /* 0x000fe20000410000 */
[----:B------:R-:W-:-:S03]  /*0550*/  FMUL.FTZ R6, R6, 0.5 ;  /* 0x3f00000006067820 */ /* 0x000fc60000410000 */
[----:B------:R-:W-:-:S04]  /*0560*/  FFMA R7, -R0, R0, R7 ;  /* 0x0000000000077223 */ /* 0x000fc80000000107 */
[----:B------:R-:W-:-:S07]  /*0570*/  FFMA R0, R7, R6, R0 ;  /* 0x0000000607007223 */ /* 0x000fce0000000000 */
.L_x_69:
[----:B------:R-:W-:Y:S05]  /*0580*/  BSYNC.RECONVERGENT B1 ;  /* 0x0000000000017941 */ /* 0x000fea0003800200 */
.L_x_67:
[----:B------:R-:W0:Y:S08]  /*0590*/  LDC.64 R6, c[0x0][0x388] ;  /* 0x0000e200ff067b82 */ /* 0x000e300000000a00 */
[----:B------:R-:W1:Y:S01]  /*05a0*/  LDC.64 R8, c[0x0][0x390] ;  /* 0x0000e400ff087b82 */ /* 0x000e620000000a00 */
[----:B0-----:R-:W-:-:S06]  /*05b0*/  IMAD.WIDE R6, R5, 0x4, R6 ;  /* 0x0000000405067825 */ /* 0x001fcc00078e0206 */
[----:B------:R-:W2:Y:S01]  /*05c0*/  LDG.E.CONSTANT R7, desc[UR6][R6.64] ;  /* 0x0000000606077981 */ /* 0x000ea2000c1e9900 */
[----:B-1----:R-:W-:-:S06]  /*05d0*/  IMAD.WIDE R8, R5, 0x4, R8 ;  /* 0x0000000405087825 */ /* 0x002fcc00078e0208 */
[----:B------:R-:W3:Y:S01]  /*05e0*/  LDG.E.CONSTANT R9, desc[UR6][R8.64] ;  /* 0x0000000608097981 */ /* 0x000ee2000c1e9900 */
[--C-:B--2---:R-:W-:Y:S01]  /*05f0*/  FADD R10, |R7|, R0.reuse ;  /* 0x00000000070a7221 */ /* 0x104fe20000000200 */
[----:B---3--:R-:W-:-:S05]  /*0600*/  FADD R5, |R9|, R0 ;  /* 0x0000000009057221 */ /* 0x008fca0000000200 */
[----:B------:R-:W-:-:S07]  /*0610*/  FMNMX R10, R10, R5, !PT ;  /* 0x000000050a0a7209 */ /* 0x000fce0007800000 */
.L_x_66:
[----:B------:R-:W-:Y:S05]  /*0620*/  BSYNC.RECONVERGENT B0 ;  /* 0x0000000000007941 */ /* 0x000fea0003800200 */
.L_x_65:
[----:B------:R-:W0:Y:S01]  /*0630*/  S2UR UR5, SR_CgaCtaId ;  /* 0x00000000000579c3 */ /* 0x000e220000008800 */
[----:B------:R-:W-:Y:S01]  /*0640*/  IMAD R0, R3, UR9, RZ ;  /* 0x0000000903007c24 */ /* 0x000fe2000f8e02ff */
[----:B------:R-:W-:Y:S01]  /*0650*/  UMOV UR4, 0x400 ;  /* 0x0000040000047882 */ /* 0x000fe20000000000 */
[----:B------:R-:W-:-:S03]  /*0660*/  ISETP.NE.AND P1, PT, R4, RZ, PT ;  /* 0x000000ff0400720c */ /* 0x000fc60003f25270 */
[----:B------:R-:W-:Y:S01]  /*0670*/  ISETP.GE.U32.AND P0, PT, R0, 0x2, PT ;  /* 0x000000020000780c */ /* 0x000fe20003f06070 */
[----:B0-----:R-:W-:-:S06]  /*0680*/  ULEA UR4, UR5, UR4, 0x18 ;  /* 0x0000000405047291 */ /* 0x001fcc000f8ec0ff */
[----:B------:R-:W-:-:S05]  /*0690*/  LEA R3, R4, UR4, 0x2 ;  /* 0x0000000404037c11 */ /* 0x000fca000f8e10ff */
[----:B------:R0:W-:Y:S01]  /*06a0*/  STS [R3], R10 ;  /* 0x0000000a03007388 */ /* 0x0001e20000000800 */
[----:B------:R-:W-:Y:S06]  /*06b0*/  BAR.SYNC.DEFER_BLOCKING 0x0 ;  /* 0x0000000000007b1d */ /* 0x000fec0000010000 */
[----:B------:R-:W-:Y:S05]  /*06c0*/  @!P0 BRA `(.L_x_70) ;  /* 0x00000000002c8947 */ /* 0x000fea0003800000 */
.L_x_71:
[----:B------:R-:W-:-:S04]  /*06d0*/  SHF.R.U32.HI R7, RZ, 0x1, R0 ;  /* 0x00000001ff077819 */ /* 0x000fc80000011600 */
[----:B------:R-:W-:-:S13]  /*06e0*/  ISETP.GE.U32.AND P0, PT, R4, R7, PT ;  /* 0x000000070400720c */ /* 0x000fda0003f06070 */
[----:B------:R-:W-:Y:S01]  /*06f0*/  @!P0 IMAD R6, R7, 0x4, R3 ;  /* 0x0000000407068824 */ /* 0x000fe200078e0203 */
[----:B------:R-:W-:Y:S05]  /*0700*/  @!P0 LDS R5, [R3] ;  /* 0x0000000003058984 */ /* 0x000fea0000000800 */
[----:B------:R-:W1:Y:S02]  /*0710*/  @!P0 LDS R6, [R6] ;  /* 0x0000000006068984 */ /* 0x000e640000000800 */
[----:B-1----:R-:W-:-:S05]  /*0720*/  @!P0 FMNMX R8, R5, R6, !PT ;  /* 0x0000000605088209 */ /* 0x002fca0007800000 */
[----:B------:R1:W-:Y:S01]  /*0730*/  @!P0 STS [R3], R8 ;  /* 0x0000000803008388 */ /* 0x0003e20000000800 */
[----:B------:R-:W-:Y:S01]  /*0740*/  BAR.SYNC.DEFER_BLOCKING 0x0 ;  /* 0x0000000000007b1d */ /* 0x000fe20000010000 */
[----:B------:R-:W-:Y:S02]  /*0750*/  ISETP.GT.U32.AND P0, PT, R0, 0x3, PT ;  /* 0x000000030000780c */ /* 0x000fe40003f04070 */
[----:B------:R-:W-:-:S11]  /*0760*/  MOV R0, R7 ;  /* 0x0000000700007202 */ /* 0x000fd60000000f00 */
[----:B-1----:R-:W-:Y:S05]  /*0770*/  @P0 BRA `(.L_x_71) ;  /* 0xfffffffc00d40947 */ /* 0x002fea000383ffff */
.L_x_70:
[----:B------:R-:W-:Y:S05]  /*0780*/  @P1 EXIT ;  /* 0x000000000000194d */ /* 0x000fea0003800000 */
[----:B------:R-:W1:Y:S01]  /*0790*/  S2UR UR5, SR_CgaCtaId ;  /* 0x00000000000579c3 */ /* 0x000e620000008800 */
[----:B------:R-:W-:-:S07]  /*07a0*/  UMOV UR4, 0x400 ;  /* 0x0000040000047882 */ /* 0x000fce0000000000 */
[----:B0-----:R-:W0:Y:S08]  /*07b0*/  LDC R3, c[0x0][0x370] ;  /* 0x0000dc00ff037b82 */ /* 0x001e300000000800 */
[----:B------:R-:W2:Y:S01]  /*07c0*/  LDC.64 R4, c[0x0][0x3a8] ;  /* 0x0000ea00ff047b82 */ /* 0x000ea20000000a00 */
[----:B-1----:R-:W-:Y:S01]  /*07d0*/  ULEA UR4, UR5, UR4, 0x18 ;  /* 0x0000000405047291 */ /* 0x002fe2000f8ec0ff */
[----:B0-----:R-:W-:-:S08]  /*07e0*/  IMAD R3, R2, R3, UR8 ;  /* 0x0000000802037e24 */ /* 0x001fd0000f8e0203 */
[----:B------:R-:W0:Y:S01]  /*07f0*/  LDS R7, [UR4] ;  /* 0x00000004ff077984 */ /* 0x000e220008000800 */
[----:B--2---:R-:W-:-:S05]  /*0800*/  IMAD.WIDE.U32 R2, R3, 0x4, R4 ;  /* 0x0000000403027825 */ /* 0x004fca00078e0004 */
[----:B0-----:R-:W-:Y:S01]  /*0810*/  STG.E desc[UR6][R2.64], R7 ;  /* 0x0000000702007986 */ /* 0x001fe2000c101906 */
[----:B------:R-:W-:Y:S05]  /*0820*/  EXIT ;  /* 0x000000000000794d */ /* 0x000fea0003800000 */
        .weak           $__internal_7_$__cuda_sm20_sqrt_rn_f32_slowpath
        .type           $__internal_7_$__cuda_sm20_sqrt_rn_f32_slowpath,@function
        .size           $__internal_7_$__cuda_sm20_sqrt_rn_f32_slowpath,(.L_x_81 - $__internal_7_$__cuda_sm20_sqrt_rn_f32_slowpath)
$__internal_7_$__cuda_sm20_sqrt_rn_f32_slowpath:
[----:B------:R-:W-:-:S13]  /*0830*/  LOP3.LUT P0, RZ, R7, 0x7fffffff, RZ, 0xc0, !PT ;  /* 0x7fffffff07ff7812 */ /* 0x000fda000780c0ff */
[----:B------:R-:W-:Y:S01]  /*0840*/  @!P0 MOV R6, R7 ;  /* 0x0000000700068202 */ /* 0x000fe20000000f00 */
[----:B------:R-:W-:Y:S06]  /*0850*/  @!P0 BRA `(.L_x_72) ;  /* 0x0000000000448947 */ /* 0x000fec0003800000 */
[----:B------:R-:W-:Y:S01]  /*0860*/  FSETP.GEU.FTZ.AND P0, PT, R7, RZ, PT ;  /* 0x000000ff0700720b */ /* 0x000fe20003f1e000 */
[----:B------:R-:W-:-:S12]  /*0870*/  IMAD.MOV.U32 R0, RZ, RZ, R7 ;  /* 0x000000ffff007224 */ /* 0x000fd800078e0007 */
        /* <DEDUP_REMOVED lines=15> */
.L_x_72:
[----:B------:R-:W-:Y:S02]  /*0970*/  HFMA2 R7, -RZ, RZ, 0, 0 ;  /* 0x00000000ff077431 */ /* 0x000fe400000001ff */
[----:B------:R-:W-:Y:S01]  /*0980*/  IMAD.MOV.U32 R0, RZ, RZ, R6 ;  /* 0x000000ffff007224 */ /* 0x000fe200078e0006 */
[----:B------:R-:W-:-:S04]  /*0990*/  MOV R6, R11 ;  /* 0x0000000b00067202 */ /* 0x000fc80000000f00 */
[----:B------:R-:W-:Y:S05]  /*09a0*/  RET.REL.NODEC R6 `(_Z19wavespeed_block_maxPKfS0_S0_fiiPf) ;  /* 0xfffffff406947950 */ /* 0x000fea0003c3ffff */
.L_x_73:
        /* <DEDUP_REMOVED lines=13> */
.L_x_81:


//--------------------- .nv.shared._Z12viscosity_uvPfS_iiffff --------------------------
	.section	.nv.shared._Z12viscosity_uvPfS_iiffff,"aw",@nobits
	.sectionflags	@""
	.align	16
	.zero		1024


//--------------------- .nv.shared.reserved.0     --------------------------
	.section	.nv.shared.reserved.0,"aw",@nobits
	.weak		__nv_reservedSMEM_offset_0_alias
	.size		__nv_reservedSMEM_offset_0_alias, 0, 64
	.other		__nv_reservedSMEM_offset_0_alias,@"STO_CUDA_RESERVED_SHARED STV_DEFAULT"
__nv_reservedSMEM_offset_0_alias:
	.zero		0
	.zero		64


//--------------------- .nv.shared._Z13update_kernelPfS_S_PKfS1_S1_S1_S1_S1_iiffff --------------------------
	.section	.nv.shared._Z13update_kernelPfS_S_PKfS1_S1_S1_S1_S1_iiffff,"aw",@nobits
	.sectionflags	@""
	.align	16
	.zero		1024


//--------------------- .nv.shared._Z13flux_y_kernelPKfS0_S0_PfS1_S1_iif --------------------------
	.section	.nv.shared._Z13flux_y_kernelPKfS0_S0_PfS1_S1_iif,"aw",@nobits
	.sectionflags	@""
	.align	16
	.zero		1024


//--------------------- .nv.shared._Z13flux_x_kernelPKfS0_S0_PfS1_S1_iif --------------------------
	.section	.nv.shared._Z13flux_x_kernelPKfS0_S0_PfS1_S1_iif,"aw",@nobits
	.sectionflags	@""
	.align	16
	.zero		1024


//--------------------- .nv.shared._Z19wavespeed_block_maxPKfS0_S0_fiiPf --------------------------
	.section	.nv.shared._Z19wavespeed_block_maxPKfS0_S0_fiiPf,"aw",@nobits
	.sectionflags	@""
	.align	16
	.zero		1024


//--------------------- .nv.constant0._Z12viscosity_uvPfS_iiffff --------------------------
	.section	.nv.constant0._Z12viscosity_uvPfS_iiffff,"a",@progbits
	.sectionflags	@""
	.align	4
.nv.constant0._Z12viscosity_uvPfS_iiffff:
	.zero		936


//--------------------- .nv.constant0._Z13update_kernelPfS_S_PKfS1_S1_S1_S1_S1_iiffff --------------------------
	.section	.nv.constant0._Z13update_kernelPfS_S_PKfS1_S1_S1_S1_S1_iiffff,"a",@progbits
	.sectionflags	@""
	.align	4
.nv.constant0._Z13update_kernelPfS_S_PKfS1_S1_S1_S1_S1_iiffff:
	.zero		992


//--------------------- .nv.constant0._Z13flux_y_kernelPKfS0_S0_PfS1_S1_iif --------------------------
	.section	.nv.constant0._Z13flux_y_kernelPKfS0_S0_PfS1_S1_iif,"a",@progbits
	.sectionflags	@""
	.align	4
.nv.constant0._Z13flux_y_kernelPKfS0_S0_PfS1_S1_iif:
	.zero		956


//--------------------- .nv.constant0._Z13flux_x_kernelPKfS0_S0_PfS1_S1_iif --------------------------
	.section	.nv.constant0._Z13flux_x_kernelPKfS0_S0_PfS1_S1_iif,"a",@progbits
	.sectionflags	@""
	.align	4
.nv.constant0._Z13flux_x_kernelPKfS0_S0_PfS1_S1_iif:
	.zero		956


//--------------------- .nv.constant0._Z19wavespeed_block_maxPKfS0_S0_fiiPf --------------------------
	.section	.nv.constant0._Z19wavespeed_block_maxPKfS0_S0_fiiPf,"a",@progbits
	.sectionflags	@""
	.align	4
.nv.constant0._Z19wavespeed_block_maxPKfS0_S0_fiiPf:
	.zero		944


//--------------------- SYMBOLS --------------------------

	.type		.nv.reservedSmem.offset0,@object
	.size		.nv.reservedSmem.offset0,0x4
	.type		.nv.reservedSmem.cap,@object
	.size		.nv.reservedSmem.cap,0x4
